	.target	sm_100a

	.elftype	@"ET_EXEC"


//--------------------- .note.nv.tkinfo           --------------------------
	.section	.note.nv.tkinfo,"",@"SHT_NOTE"
	.sectionflags	@"SHF_NOTE_NV_TKINFO"
	.tkinfo
        /*0018*/ 	.word	0x00000002
        /*0030*/ 	.string	""
        /*0030*/ 	.string	"ptxas"
        /*0030*/ 	.string	"Cuda compilation tools, release 13.0, V13.0.88"
        /*0030*/ 	.string	"Build cuda_13.0.r13.0/compiler.36424714_0"
        /*0030*/ 	.string	"-arch sm_100a -m 64 "



//--------------------- .note.nv.cuinfo           --------------------------
	.section	.note.nv.cuinfo,"",@"SHT_NOTE"
	.sectionflags	@"SHF_NOTE_NV_CUINFO"
        /*0018*/ 	.short	0x0002
        /*001a*/ 	.short	0x0064
        /*001c*/ 	.short	0x0082
	.zero		2


//--------------------- .nv.info                  --------------------------
	.section	.nv.info,"",@"SHT_CUDA_INFO"
	.align	4


	//----- nvinfo : EIATTR_REGCOUNT
	.align		4
        /*0000*/ 	.byte	0x04, 0x2f
        /*0002*/ 	.short	(.L_20 - .L_19)
	.align		4
.L_19:
        /*0004*/ 	.word	index@(_ZN7cutlass13device_kernelINS_4gemm6kernel13GemmUniversalIN4cute5tupleIJiiiiEEENS1_10collective13CollectiveMmaINS1_35MainloopSm100TmaUmmaWarpSpecializedILi5ELi2ELi4ENS5_IJNS4_1CILi1EEENSA_ILi4EEESB_EEEEENS5_IJNSA_ILi64EEENSA_ILi256EEENSA_ILi128EEEEEEaNS5_IJlSB_lEEEaSJ_NS4_8TiledMMAINS4_8MMA_AtomIJNS4_15SM100_MMA_S8_SSIaaiLi64ELi256ELNS4_4UMMA5MajorE0ELSO_0ELNSN_8SaturateE0EEEEEENS4_6LayoutINS5_IJSB_SB_SB_EEENS5_IJNSA_ILi0EEESU_SU_EEEEENS5_IJNS4_10UnderscoreESX_SX_EEEEENS4_23SM90_TMA_LOAD_MULTICASTENS4_14ComposedLayoutINS4_7SwizzleILi3ELi4ELi3EEENS4_18smem_ptr_flag_bitsILi8EEENSS_INS5_IJNSA_ILi8EEESH_EEENS5_IJSH_SB_EEEEEEEvNS4_8identityENS4_13SM90_TMA_LOADES1A_vS1B_EENS_8epilogue10collective18CollectiveEpilogueINS1E_23Sm100TmaWarpSpecializedILi4ELi2ELi32ELb0ELb0EEEJSI_NS5_IJNSS_ISF_SB_EES1J_EEEaSJ_aSJ_NS1E_6fusion15FusionCallbacksIS1I_NS1L_17LinearCombinationIaiaiLNS_15FloatRoundStyleE2EEESI_S1K_JEEENS4_5SM1004TMEM4LOAD26SM100_TMEM_LOAD_16dp32b32xES1C_NS11_INS12_ILi2ELi4ELi3EEES15_NSS_INS5_IJS16_SF_EEENS5_IJSF_SB_EEEEEEENS4_39AutoVectorizingCopyWithAssumedAlignmentILi128EEENS4_14SM90_TMA_STOREES1Z_S21_S21_EEEvvEEEEvNT_6ParamsE)
        /*0008*/ 	.word	0x0000005c


	//----- nvinfo : EIATTR_FRAME_SIZE
	.align		4
.L_20:
        /*000c*/ 	.byte	0x04, 0x11
        /*000e*/ 	.short	(.L_22 - .L_21)
	.align		4
.L_21:
        /*0010*/ 	.word	index@($__internal_2_$__cuda_sm10x_tcgen05_guardrail_trap_unallocated_columns_being_dealloced)
        /*0014*/ 	.word	0x00000000


	//----- nvinfo : EIATTR_FRAME_SIZE
	.align		4
.L_22:
        /*0018*/ 	.byte	0x04, 0x11
        /*001a*/ 	.short	(.L_24 - .L_23)
	.align		4
.L_23:
        /*001c*/ 	.word	index@($__internal_1_$__cuda_sm10x_tcgen05_guardrail_trap_phase_invalid_during_alloc)
        /*0020*/ 	.word	0x00000000


	//----- nvinfo : EIATTR_FRAME_SIZE
	.align		4
.L_24:
        /*0024*/ 	.byte	0x04, 0x11
        /*0026*/ 	.short	(.L_26 - .L_25)
	.align		4
.L_25:
        /*0028*/ 	.word	index@($__internal_0_$__cuda_sm10x_tcgen05_guardrail_trap_col_being_dealloced_not_returned_by_alloc)
        /*002c*/ 	.word	0x00000000


	//----- nvinfo : EIATTR_FRAME_SIZE
	.align		4
.L_26:
        /*0030*/ 	.byte	0x04, 0x11
        /*0032*/ 	.short	(.L_28 - .L_27)
	.align		4
.L_27:
        /*0034*/ 	.word	index@(_ZN7cutlass13device_kernelINS_4gemm6kernel13GemmUniversalIN4cute5tupleIJiiiiEEENS1_10collective13CollectiveMmaINS1_35MainloopSm100TmaUmmaWarpSpecializedILi5ELi2ELi4ENS5_IJNS4_1CILi1EEENSA_ILi4EEESB_EEEEENS5_IJNSA_ILi64EEENSA_ILi256EEENSA_ILi128EEEEEEaNS5_IJlSB_lEEEaSJ_NS4_8TiledMMAINS4_8MMA_AtomIJNS4_15SM100_MMA_S8_SSIaaiLi64ELi256ELNS4_4UMMA5MajorE0ELSO_0ELNSN_8SaturateE0EEEEEENS4_6LayoutINS5_IJSB_SB_SB_EEENS5_IJNSA_ILi0EEESU_SU_EEEEENS5_IJNS4_10UnderscoreESX_SX_EEEEENS4_23SM90_TMA_LOAD_MULTICASTENS4_14ComposedLayoutINS4_7SwizzleILi3ELi4ELi3EEENS4_18smem_ptr_flag_bitsILi8EEENSS_INS5_IJNSA_ILi8EEESH_EEENS5_IJSH_SB_EEEEEEEvNS4_8identityENS4_13SM90_TMA_LOADES1A_vS1B_EENS_8epilogue10collective18CollectiveEpilogueINS1E_23Sm100TmaWarpSpecializedILi4ELi2ELi32ELb0ELb0EEEJSI_NS5_IJNSS_ISF_SB_EES1J_EEEaSJ_aSJ_NS1E_6fusion15FusionCallbacksIS1I_NS1L_17LinearCombinationIaiaiLNS_15FloatRoundStyleE2EEESI_S1K_JEEENS4_5SM1004TMEM4LOAD26SM100_TMEM_LOAD_16dp32b32xES1C_NS11_INS12_ILi2ELi4ELi3EEES15_NSS_INS5_IJS16_SF_EEENS5_IJSF_SB_EEEEEEENS4_39AutoVectorizingCopyWithAssumedAlignmentILi128EEENS4_14SM90_TMA_STOREES1Z_S21_S21_EEEvvEEEEvNT_6ParamsE)
        /*0038*/ 	.word	0x00000000


	//----- nvinfo : EIATTR_MIN_STACK_SIZE
	.align		4
.L_28:
        /*003c*/ 	.byte	0x04, 0x12
        /*003e*/ 	.short	(.L_30 - .L_29)
	.align		4
.L_29:
        /*0040*/ 	.word	index@(_ZN7cutlass13device_kernelINS_4gemm6kernel13GemmUniversalIN4cute5tupleIJiiiiEEENS1_10collective13CollectiveMmaINS1_35MainloopSm100TmaUmmaWarpSpecializedILi5ELi2ELi4ENS5_IJNS4_1CILi1EEENSA_ILi4EEESB_EEEEENS5_IJNSA_ILi64EEENSA_ILi256EEENSA_ILi128EEEEEEaNS5_IJlSB_lEEEaSJ_NS4_8TiledMMAINS4_8MMA_AtomIJNS4_15SM100_MMA_S8_SSIaaiLi64ELi256ELNS4_4UMMA5MajorE0ELSO_0ELNSN_8SaturateE0EEEEEENS4_6LayoutINS5_IJSB_SB_SB_EEENS5_IJNSA_ILi0EEESU_SU_EEEEENS5_IJNS4_10UnderscoreESX_SX_EEEEENS4_23SM90_TMA_LOAD_MULTICASTENS4_14ComposedLayoutINS4_7SwizzleILi3ELi4ELi3EEENS4_18smem_ptr_flag_bitsILi8EEENSS_INS5_IJNSA_ILi8EEESH_EEENS5_IJSH_SB_EEEEEEEvNS4_8identityENS4_13SM90_TMA_LOADES1A_vS1B_EENS_8epilogue10collective18CollectiveEpilogueINS1E_23Sm100TmaWarpSpecializedILi4ELi2ELi32ELb0ELb0EEEJSI_NS5_IJNSS_ISF_SB_EES1J_EEEaSJ_aSJ_NS1E_6fusion15FusionCallbacksIS1I_NS1L_17LinearCombinationIaiaiLNS_15FloatRoundStyleE2EEESI_S1K_JEEENS4_5SM1004TMEM4LOAD26SM100_TMEM_LOAD_16dp32b32xES1C_NS11_INS12_ILi2ELi4ELi3EEES15_NSS_INS5_IJS16_SF_EEENS5_IJSF_SB_EEEEEEENS4_39AutoVectorizingCopyWithAssumedAlignmentILi128EEENS4_14SM90_TMA_STOREES1Z_S21_S21_EEEvvEEEEvNT_6ParamsE)
        /*0044*/ 	.word	0x00000000
.L_30:


//--------------------- .nv.compat                --------------------------
	.section	.nv.compat,"",@"SHT_CUDA_COMPAT_INFO"
	.align	4
        /*0000*/ 	.byte	0x02, 0x09, 0x01, 0x00, 0x02, 0x02, 0x03, 0x00, 0x02, 0x05, 0x06, 0x00, 0x03, 0x07, 0x01, 0x01
        /*0010*/ 	.byte	0x02, 0x03, 0x01, 0x00, 0x02, 0x06, 0x01, 0x00, 0x04, 0x0b, 0x08, 0x00, 0x01, 0x00, 0x00, 0x00
        /*0020*/ 	.byte	0x00, 0x00, 0x00, 0x00


//--------------------- .nv.info._ZN7cutlass13device_kernelINS_4gemm6kernel13GemmUniversalIN4cute5tupleIJiiiiEEENS1_10collective13CollectiveMmaINS1_35MainloopSm100TmaUmmaWarpSpecializedILi5ELi2ELi4ENS5_IJNS4_1CILi1EEENSA_ILi4EEESB_EEEEENS5_IJNSA_ILi64EEENSA_ILi256EEENSA_ILi128EEEEEEaNS5_IJlSB_lEEEaSJ_NS4_8TiledMMAINS4_8MMA_AtomIJNS4_15SM100_MMA_S8_SSIaaiLi64ELi256ELNS4_4UMMA5MajorE0ELSO_0ELNSN_8SaturateE0EEEEEENS4_6LayoutINS5_IJSB_SB_SB_EEENS5_IJNSA_ILi0EEESU_SU_EEEEENS5_IJNS4_10UnderscoreESX_SX_EEEEENS4_23SM90_TMA_LOAD_MULTICASTENS4_14ComposedLayoutINS4_7SwizzleILi3ELi4ELi3EEENS4_18smem_ptr_flag_bitsILi8EEENSS_INS5_IJNSA_ILi8EEESH_EEENS5_IJSH_SB_EEEEEEEvNS4_8identityENS4_13SM90_TMA_LOADES1A_vS1B_EENS_8epilogue10collective18CollectiveEpilogueINS1E_23Sm100TmaWarpSpecializedILi4ELi2ELi32ELb0ELb0EEEJSI_NS5_IJNSS_ISF_SB_EES1J_EEEaSJ_aSJ_NS1E_6fusion15FusionCallbacksIS1I_NS1L_17LinearCombinationIaiaiLNS_15FloatRoundStyleE2EEESI_S1K_JEEENS4_5SM1004TMEM4LOAD26SM100_TMEM_LOAD_16dp32b32xES1C_NS11_INS12_ILi2ELi4ELi3EEES15_NSS_INS5_IJS16_SF_EEENS5_IJSF_SB_EEEEEEENS4_39AutoVectorizingCopyWithAssumedAlignmentILi128EEENS4_14SM90_TMA_STOREES1Z_S21_S21_EEEvvEEEEvNT_6ParamsE --------------------------
	.section	.nv.info._ZN7cutlass13device_kernelINS_4gemm6kernel13GemmUniversalIN4cute5tupleIJiiiiEEENS1_10collective13CollectiveMmaINS1_35MainloopSm100TmaUmmaWarpSpecializedILi5ELi2ELi4ENS5_IJNS4_1CILi1EEENSA_ILi4EEESB_EEEEENS5_IJNSA_ILi64EEENSA_ILi256EEENSA_ILi128EEEEEEaNS5_IJlSB_lEEEaSJ_NS4_8TiledMMAINS4_8MMA_AtomIJNS4_15SM100_MMA_S8_SSIaaiLi64ELi256ELNS4_4UMMA5MajorE0ELSO_0ELNSN_8SaturateE0EEEEEENS4_6LayoutINS5_IJSB_SB_SB_EEENS5_IJNSA_ILi0EEESU_SU_EEEEENS5_IJNS4_10UnderscoreESX_SX_EEEEENS4_23SM90_TMA_LOAD_MULTICASTENS4_14ComposedLayoutINS4_7SwizzleILi3ELi4ELi3EEENS4_18smem_ptr_flag_bitsILi8EEENSS_INS5_IJNSA_ILi8EEESH_EEENS5_IJSH_SB_EEEEEEEvNS4_8identityENS4_13SM90_TMA_LOADES1A_vS1B_EENS_8epilogue10collective18CollectiveEpilogueINS1E_23Sm100TmaWarpSpecializedILi4ELi2ELi32ELb0ELb0EEEJSI_NS5_IJNSS_ISF_SB_EES1J_EEEaSJ_aSJ_NS1E_6fusion15FusionCallbacksIS1I_NS1L_17LinearCombinationIaiaiLNS_15FloatRoundStyleE2EEESI_S1K_JEEENS4_5SM1004TMEM4LOAD26SM100_TMEM_LOAD_16dp32b32xES1C_NS11_INS12_ILi2ELi4ELi3EEES15_NSS_INS5_IJS16_SF_EEENS5_IJSF_SB_EEEEEEENS4_39AutoVectorizingCopyWithAssumedAlignmentILi128EEENS4_14SM90_TMA_STOREES1Z_S21_S21_EEEvvEEEEvNT_6ParamsE,"",@"SHT_CUDA_INFO"
	.sectionflags	@""
	.align	4


	//----- nvinfo : EIATTR_CUDA_API_VERSION
	.align		4
        /*0000*/ 	.byte	0x04, 0x37
        /*0002*/ 	.short	(.L_32 - .L_31)
.L_31:
        /*0004*/ 	.word	0x00000082


	//----- nvinfo : EIATTR_KPARAM_INFO
	.align		4
.L_32:
        /*0008*/ 	.byte	0x04, 0x17
        /*000a*/ 	.short	(.L_34 - .L_33)
.L_33:
        /*000c*/ 	.word	0x00000000
        /*0010*/ 	.short	0x0000
        /*0012*/ 	.short	0x0000
        /*0014*/ 	.byte	0x00, 0xf0, 0x01, 0x20


	//----- nvinfo : EIATTR_AT_ENTRY_FRAGMENTS
	.align		4
.L_34:
        /*0018*/ 	.byte	0x04, 0x4f
        /*001a*/ 	.short	(.L_36 - .L_35)


	//   ....[0]....
.L_35:
        /*001c*/ 	.word	0x00000006


	//----- nvinfo : EIATTR_RESERVED_SMEM_USED
	.align		4
.L_36:
        /*0020*/ 	.byte	0x01, 0x41
	.zero		2


	//----- nvinfo : EIATTR_SPARSE_MMA_MASK
	.align		4
        /*0024*/ 	.byte	0x03, 0x50
        /*0026*/ 	.short	0x0000


	//----- nvinfo : EIATTR_TCGEN05_1CTA_USED
	.align		4
        /*0028*/ 	.byte	0x01, 0x51
	.zero		2


	//----- nvinfo : EIATTR_MAXREG_COUNT
	.align		4
        /*002c*/ 	.byte	0x03, 0x1b
        /*002e*/ 	.short	0x00ff


	//----- nvinfo : EIATTR_NUM_BARRIERS
	.align		4
        /*0030*/ 	.byte	0x02, 0x4c
        /*0032*/ 	.byte	0x07
	.zero		1


	//----- nvinfo : EIATTR_EXTERNS
	.align		4
        /*0034*/ 	.byte	0x04, 0x0f
        /*0036*/ 	.short	(.L_38 - .L_37)


	//   ....[0]....
	.align		4
.L_37:
        /*0038*/ 	.word	index@(__assertfail)


	//----- nvinfo : EIATTR_MERCURY_ISA_VERSION
	.align		4
.L_38:
        /*003c*/ 	.byte	0x03, 0x5f
        /*003e*/ 	.short	0x0101


	//----- nvinfo : EIATTR_INT_WARP_WIDE_INSTR_OFFSETS
	.align		4
        /*0040*/ 	.byte	0x04, 0x31
        /*0042*/ 	.short	(.L_40 - .L_39)


	//   ....[0]....
.L_39:
        /*0044*/ 	.word	0x00003e20


	//   ....[1]....
        /*0048*/ 	.word	0x00003e50


	//   ....[2]....
        /*004c*/ 	.word	0x00003e70


	//   ....[3]....
        /*0050*/ 	.word	0x000049b0


	//   ....[4]....
        /*0054*/ 	.word	0x00004a20


	//   ....[5]....
        /*0058*/ 	.word	0x00004b00


	//   ....[6]....
        /*005c*/ 	.word	0x00004b80


	//   ....[7]....
        /*0060*/ 	.word	0x00004c80


	//   ....[8]....
        /*0064*/ 	.word	0x00004d00


	//   ....[9]....
        /*0068*/ 	.word	0x00004df0


	//   ....[10]....
        /*006c*/ 	.word	0x00004ea0


	//----- nvinfo : EIATTR_COOP_GROUP_MASK_REGIDS
	.align		4
.L_40:
        /*0070*/ 	.byte	0x04, 0x29
        /*0072*/ 	.short	(.L_42 - .L_41)


	//   ....[0]....
.L_41:
        /*0074*/ 	.word	0xffffffff


	//   ....[1]....
        /*0078*/ 	.word	0xffffffff


	//   ....[2]....
        /*007c*/ 	.word	0xffffffff


	//   ....[3]....
        /*0080*/ 	.word	0xffffffff


	//   ....[4]....
        /*0084*/ 	.word	0xffffffff


	//   ....[5]....
        /*0088*/ 	.word	0xffffffff


	//   ....[6]....
        /*008c*/ 	.word	0xffffffff


	//   ....[7]....
        /*0090*/ 	.word	0xffffffff


	//   ....[8]....
        /*0094*/ 	.word	0xffffffff


	//   ....[9]....
        /*0098*/ 	.word	0xffffffff


	//   ....[10]....
        /*009c*/ 	.word	0xffffffff


	//   ....[11]....
        /*00a0*/ 	.word	0xffffffff


	//   ....[12]....
        /*00a4*/ 	.word	0xffffffff


	//   ....[13]....
        /*00a8*/ 	.word	0xffffffff


	//----- nvinfo : EIATTR_COOP_GROUP_INSTR_OFFSETS
	.align		4
.L_42:
        /*00ac*/ 	.byte	0x04, 0x28
        /*00ae*/ 	.short	(.L_44 - .L_43)


	//   ....[0]....
.L_43:
        /*00b0*/ 	.word	0x00000080


	//   ....[1]....
        /*00b4*/ 	.word	0x000004f0


	//   ....[2]....
        /*00b8*/ 	.word	0x000006c0


	//   ....[3]....
        /*00bc*/ 	.word	0x00000860


	//   ....[4]....
        /*00c0*/ 	.word	0x00000960


	//   ....[5]....
        /*00c4*/ 	.word	0x00000ad0


	//   ....[6]....
        /*00c8*/ 	.word	0x00000c70


	//   ....[7]....
        /*00cc*/ 	.word	0x00000e20


	//   ....[8]....
        /*00d0*/ 	.word	0x000020c0


	//   ....[9]....
        /*00d4*/ 	.word	0x00003010


	//   ....[10]....
        /*00d8*/ 	.word	0x00003220


	//   ....[11]....
        /*00dc*/ 	.word	0x00003250


	//   ....[12]....
        /*00e0*/ 	.word	0x00003d00


	//   ....[13]....
        /*00e4*/ 	.word	0x00003f30


	//----- nvinfo : EIATTR_VRC_CTA_INIT_COUNT
	.align		4
.L_44:
        /*00e8*/ 	.byte	0x02, 0x4a
        /*00ea*/ 	.byte	0x80
	.zero		1


	//----- nvinfo : EIATTR_SYSCALL_OFFSETS
	.align		4
        /*00ec*/ 	.byte	0x04, 0x46
        /*00ee*/ 	.short	(.L_46 - .L_45)


	//   ....[0]....
.L_45:
        /*00f0*/ 	.word	0x00005b30


	//   ....[1]....
        /*00f4*/ 	.word	0x00005c70


	//   ....[2]....
        /*00f8*/ 	.word	0x000064a0


	//   ....[3]....
        /*00fc*/ 	.word	0x00007240


	//   ....[4]....
        /*0100*/ 	.word	0x00007f90


	//   ....[5]....
        /*0104*/ 	.word	0x00008d00


	//----- nvinfo : EIATTR_MBARRIER_INSTR_OFFSETS
	.align		4
.L_46:
        /*0108*/ 	.byte	0x04, 0x39
        /*010a*/ 	.short	(.L_48 - .L_47)


	//   ....[0]....
.L_47:
        /*010c*/ 	.word	0x00000610
        /*0110*/ 	.word	0x000000ff
        /*0114*/ 	.word	0x00000000
        /*0118*/ 	.short	0x0100
        /*011a*/ 	.byte	0x04
	.zero		1


	//   ....[1]....
        /*011c*/ 	.word	0x00000620
        /*0120*/ 	.word	0x000000ff
        /*0124*/ 	.word	0x00000028
        /*0128*/ 	.short	0x0100
        /*012a*/ 	.byte	0x04
	.zero		1


	//   ....[2]....
        /*012c*/ 	.word	0x00000630
        /*0130*/ 	.word	0x000000ff
        /*0134*/ 	.word	0x00000008
        /*0138*/ 	.short	0x0100
        /*013a*/ 	.byte	0x04
	.zero		1


	//   ....[3]....
        /*013c*/ 	.word	0x00000640
        /*0140*/ 	.word	0x000000ff
        /*0144*/ 	.word	0x00000030
        /*0148*/ 	.short	0x0100
        /*014a*/ 	.byte	0x04
	.zero		1


	//   ....[4]....
        /*014c*/ 	.word	0x00000650
        /*0150*/ 	.word	0x000000ff
        /*0154*/ 	.word	0x00000010
        /*0158*/ 	.short	0x0100
        /*015a*/ 	.byte	0x04
	.zero		1


	//   ....[5]....
        /*015c*/ 	.word	0x00000660
        /*0160*/ 	.word	0x000000ff
        /*0164*/ 	.word	0x00000038
        /*0168*/ 	.short	0x0100
        /*016a*/ 	.byte	0x04
	.zero		1


	//   ....[6]....
        /*016c*/ 	.word	0x00000670
        /*0170*/ 	.word	0x000000ff
        /*0174*/ 	.word	0x00000018
        /*0178*/ 	.short	0x0100
        /*017a*/ 	.byte	0x04
	.zero		1


	//   ....[7]....
        /*017c*/ 	.word	0x00000680
        /*0180*/ 	.word	0x000000ff
        /*0184*/ 	.word	0x00000040
        /*0188*/ 	.short	0x0100
        /*018a*/ 	.byte	0x04
	.zero		1


	//   ....[8]....
        /*018c*/ 	.word	0x00000690
        /*0190*/ 	.word	0x000000ff
        /*0194*/ 	.word	0x00000020
        /*0198*/ 	.short	0x0100
        /*019a*/ 	.byte	0x04
	.zero		1


	//   ....[9]....
        /*019c*/ 	.word	0x000006a0
        /*01a0*/ 	.word	0x000000ff
        /*01a4*/ 	.word	0x00000048
        /*01a8*/ 	.short	0x0100
        /*01aa*/ 	.byte	0x04
	.zero		1


	//   ....[10]....
        /*01ac*/ 	.word	0x000007d0
        /*01b0*/ 	.word	0x000000ff
        /*01b4*/ 	.word	0x00000050
        /*01b8*/ 	.short	0x0100
        /*01ba*/ 	.byte	0x04
	.zero		1


	//   ....[11]....
        /*01bc*/ 	.word	0x000007e0
        /*01c0*/ 	.word	0x000000ff
        /*01c4*/ 	.word	0x00000070
        /*01c8*/ 	.short	0x0100
        /*01ca*/ 	.byte	0x04
	.zero		1


	//   ....[12]....
        /*01cc*/ 	.word	0x000007f0
        /*01d0*/ 	.word	0x000000ff
        /*01d4*/ 	.word	0x00000058
        /*01d8*/ 	.short	0x0100
        /*01da*/ 	.byte	0x04
	.zero		1


	//   ....[13]....
        /*01dc*/ 	.word	0x00000800
        /*01e0*/ 	.word	0x000000ff
        /*01e4*/ 	.word	0x00000078
        /*01e8*/ 	.short	0x0100
        /*01ea*/ 	.byte	0x04
	.zero		1


	//   ....[14]....
        /*01ec*/ 	.word	0x00000810
        /*01f0*/ 	.word	0x000000ff
        /*01f4*/ 	.word	0x00000060
        /*01f8*/ 	.short	0x0100
        /*01fa*/ 	.byte	0x04
	.zero		1


	//   ....[15]....
        /*01fc*/ 	.word	0x00000820
        /*0200*/ 	.word	0x000000ff
        /*0204*/ 	.word	0x00000080
        /*0208*/ 	.short	0x0100
        /*020a*/ 	.byte	0x04
	.zero		1


	//   ....[16]....
        /*020c*/ 	.word	0x00000830
        /*0210*/ 	.word	0x000000ff
        /*0214*/ 	.word	0x00000068
        /*0218*/ 	.short	0x0100
        /*021a*/ 	.byte	0x04
	.zero		1


	//   ....[17]....
        /*021c*/ 	.word	0x00000840
        /*0220*/ 	.word	0x000000ff
        /*0224*/ 	.word	0x00000088
        /*0228*/ 	.short	0x0100
        /*022a*/ 	.byte	0x04
	.zero		1


	//   ....[18]....
        /*022c*/ 	.word	0x00000930
        /*0230*/ 	.word	0x000000ff
        /*0234*/ 	.word	0x00000090
        /*0238*/ 	.short	0x0100
        /*023a*/ 	.byte	0x06
	.zero		1


	//   ....[19]....
        /*023c*/ 	.word	0x00000940
        /*0240*/ 	.word	0x000000ff
        /*0244*/ 	.word	0x00000098
        /*0248*/ 	.short	0x0100
        /*024a*/ 	.byte	0x06
	.zero		1


	//   ....[20]....
        /*024c*/ 	.word	0x00000a80
        /*0250*/ 	.word	0x000000ff
        /*0254*/ 	.word	0x000000a0
        /*0258*/ 	.short	0x0100
        /*025a*/ 	.byte	0x06
	.zero		1


	//   ....[21]....
        /*025c*/ 	.word	0x00000a90
        /*0260*/ 	.word	0x000000ff
        /*0264*/ 	.word	0x000000b0
        /*0268*/ 	.short	0x0100
        /*026a*/ 	.byte	0x06
	.zero		1


	//   ....[22]....
        /*026c*/ 	.word	0x00000aa0
        /*0270*/ 	.word	0x000000ff
        /*0274*/ 	.word	0x000000a8
        /*0278*/ 	.short	0x0100
        /*027a*/ 	.byte	0x06
	.zero		1


	//   ....[23]....
        /*027c*/ 	.word	0x00000ab0
        /*0280*/ 	.word	0x000000ff
        /*0284*/ 	.word	0x000000b8
        /*0288*/ 	.short	0x0100
        /*028a*/ 	.byte	0x06
	.zero		1


	//   ....[24]....
        /*028c*/ 	.word	0x00000be0
        /*0290*/ 	.word	0x000000ff
        /*0294*/ 	.word	0x000000c0
        /*0298*/ 	.short	0x0100
        /*029a*/ 	.byte	0x04
	.zero		1


	//   ....[25]....
        /*029c*/ 	.word	0x00000bf0
        /*02a0*/ 	.word	0x000000ff
        /*02a4*/ 	.word	0x000000e0
        /*02a8*/ 	.short	0x0100
        /*02aa*/ 	.byte	0x04
	.zero		1


	//   ....[26]....
        /*02ac*/ 	.word	0x00000c00
        /*02b0*/ 	.word	0x000000ff
        /*02b4*/ 	.word	0x000000c8
        /*02b8*/ 	.short	0x0100
        /*02ba*/ 	.byte	0x04
	.zero		1


	//   ....[27]....
        /*02bc*/ 	.word	0x00000c10
        /*02c0*/ 	.word	0x000000ff
        /*02c4*/ 	.word	0x000000e8
        /*02c8*/ 	.short	0x0100
        /*02ca*/ 	.byte	0x04
	.zero		1


	//   ....[28]....
        /*02cc*/ 	.word	0x00000c20
        /*02d0*/ 	.word	0x000000ff
        /*02d4*/ 	.word	0x000000d0
        /*02d8*/ 	.short	0x0100
        /*02da*/ 	.byte	0x04
	.zero		1


	//   ....[29]....
        /*02dc*/ 	.word	0x00000c30
        /*02e0*/ 	.word	0x000000ff
        /*02e4*/ 	.word	0x000000f0
        /*02e8*/ 	.short	0x0100
        /*02ea*/ 	.byte	0x04
	.zero		1


	//   ....[30]....
        /*02ec*/ 	.word	0x00000c40
        /*02f0*/ 	.word	0x000000ff
        /*02f4*/ 	.word	0x000000d8
        /*02f8*/ 	.short	0x0100
        /*02fa*/ 	.byte	0x04
	.zero		1


	//   ....[31]....
        /*02fc*/ 	.word	0x00000c50
        /*0300*/ 	.word	0x000000ff
        /*0304*/ 	.word	0x000000f8
        /*0308*/ 	.short	0x0100
        /*030a*/ 	.byte	0x04
	.zero		1


	//   ....[32]....
        /*030c*/ 	.word	0x00000d40
        /*0310*/ 	.word	0x000000ff
        /*0314*/ 	.word	0x00000100
        /*0318*/ 	.short	0x0100
        /*031a*/ 	.byte	0x04
	.zero		1


	//   ....[33]....
        /*031c*/ 	.word	0x00000d50
        /*0320*/ 	.word	0x000000ff
        /*0324*/ 	.word	0x00000110
        /*0328*/ 	.short	0x0100
        /*032a*/ 	.byte	0x04
	.zero		1


	//   ....[34]....
        /*032c*/ 	.word	0x00000d60
        /*0330*/ 	.word	0x000000ff
        /*0334*/ 	.word	0x00000108
        /*0338*/ 	.short	0x0100
        /*033a*/ 	.byte	0x04
	.zero		1


	//   ....[35]....
        /*033c*/ 	.word	0x00000d70
        /*0340*/ 	.word	0x000000ff
        /*0344*/ 	.word	0x00000118
        /*0348*/ 	.short	0x0100
        /*034a*/ 	.byte	0x04
	.zero		1


	//   ....[36]....
        /*034c*/ 	.word	0x00001940
        /*0350*/ 	.word	0x00000000
        /*0354*/ 	.word	0x00000110
        /*0358*/ 	.short	0x010a
        /*035a*/ 	.byte	0xff
	.zero		1


	//   ....[37]....
        /*035c*/ 	.word	0x00001970
        /*0360*/ 	.word	0x00000000
        /*0364*/ 	.word	0x00000100
        /*0368*/ 	.short	0x0101
        /*036a*/ 	.byte	0xff
	.zero		1


	//   ....[38]....
        /*036c*/ 	.word	0x00001a40
        /*0370*/ 	.word	0x000000ff
        /*0374*/ 	.word	0x00000028
        /*0378*/ 	.short	0x010a
        /*037a*/ 	.byte	0x04
	.zero		1


	//   ....[39]....
        /*037c*/ 	.word	0x00001ac0
        /*0380*/ 	.word	0x000000ff
        /*0384*/ 	.word	0x00000028
        /*0388*/ 	.short	0x010a
        /*038a*/ 	.byte	0x21
	.zero		1


	//   ....[40]....
        /*038c*/ 	.word	0x00001c50
        /*0390*/ 	.word	0x000000ff
        /*0394*/ 	.word	0x00000028
        /*0398*/ 	.short	0x010a
        /*039a*/ 	.byte	0x08
	.zero		1


	//   ....[41]....
        /*039c*/ 	.word	0x00001d70
        /*03a0*/ 	.word	0x000000ff
        /*03a4*/ 	.word	0x00000098
        /*03a8*/ 	.short	0x0101
        /*03aa*/ 	.byte	0x06
	.zero		1


	//   ....[42]....
        /*03ac*/ 	.word	0x00001d90
        /*03b0*/ 	.word	0x000000ff
        /*03b4*/ 	.word	0x00000028
        /*03b8*/ 	.short	0x010a
        /*03ba*/ 	.byte	0x04
	.zero		1


	//   ....[43]....
        /*03bc*/ 	.word	0x00001e10
        /*03c0*/ 	.word	0x000000ff
        /*03c4*/ 	.word	0x00000028
        /*03c8*/ 	.short	0x010a
        /*03ca*/ 	.byte	0x11
	.zero		1


	//   ....[44]....
        /*03cc*/ 	.word	0x00001fa0
        /*03d0*/ 	.word	0x000000ff
        /*03d4*/ 	.word	0x00000028
        /*03d8*/ 	.short	0x010a
        /*03da*/ 	.byte	0x07
	.zero		1


	//   ....[45]....
        /*03dc*/ 	.word	0x000020f0
        /*03e0*/ 	.word	0x00000003
        /*03e4*/ 	.word	0x000000a0
        /*03e8*/ 	.short	0x010a
        /*03ea*/ 	.byte	0xff
	.zero		1


	//   ....[46]....
        /*03ec*/ 	.word	0x00002240
        /*03f0*/ 	.word	0x00000000
        /*03f4*/ 	.word	0x00000000
        /*03f8*/ 	.short	0x0101
        /*03fa*/ 	.byte	0xff
	.zero		1


	//   ....[47]....
        /*03fc*/ 	.word	0x00002800
        /*0400*/ 	.word	0x000000ff
        /*0404*/ 	.word	0x00000000
        /*0408*/ 	.short	0x010a
        /*040a*/ 	.byte	0x04
	.zero		1


	//   ....[48]....
        /*040c*/ 	.word	0x00002890
        /*0410*/ 	.word	0x000000ff
        /*0414*/ 	.word	0x00000000
        /*0418*/ 	.short	0x010a
        /*041a*/ 	.byte	0x05
	.zero		1


	//   ....[49]....
        /*041c*/ 	.word	0x00002920
        /*0420*/ 	.word	0x000000ff
        /*0424*/ 	.word	0x00000000
        /*0428*/ 	.short	0x010a
        /*042a*/ 	.byte	0x05
	.zero		1


	//   ....[50]....
        /*042c*/ 	.word	0x000029b0
        /*0430*/ 	.word	0x000000ff
        /*0434*/ 	.word	0x00000000
        /*0438*/ 	.short	0x010a
        /*043a*/ 	.byte	0x05
	.zero		1


	//   ....[51]....
        /*043c*/ 	.word	0x00002a50
        /*0440*/ 	.word	0x00000000
        /*0444*/ 	.word	0x00000000
        /*0448*/ 	.short	0x010a
        /*044a*/ 	.byte	0xff
	.zero		1


	//   ....[52]....
        /*044c*/ 	.word	0x00002b70
        /*0450*/ 	.word	0x00000002
        /*0454*/ 	.word	0x00000100
        /*0458*/ 	.short	0x010a
        /*045a*/ 	.byte	0xff
	.zero		1


	//   ....[53]....
        /*045c*/ 	.word	0x00002be0
        /*0460*/ 	.word	0x00000002
        /*0464*/ 	.word	0x00000000
        /*0468*/ 	.short	0x0101
        /*046a*/ 	.byte	0xff
	.zero		1


	//   ....[54]....
        /*046c*/ 	.word	0x00002c00
        /*0470*/ 	.word	0x000000ff
        /*0474*/ 	.word	0x000000b0
        /*0478*/ 	.short	0x010a
        /*047a*/ 	.byte	0x04
	.zero		1


	//   ....[55]....
        /*047c*/ 	.word	0x00002d20
        /*0480*/ 	.word	0x00000002
        /*0484*/ 	.word	0x000000a0
        /*0488*/ 	.short	0x010a
        /*048a*/ 	.byte	0xff
	.zero		1


	//   ....[56]....
        /*048c*/ 	.word	0x00002e20
        /*0490*/ 	.word	0x00000002
        /*0494*/ 	.word	0x00000000
        /*0498*/ 	.short	0x0101
        /*049a*/ 	.byte	0xff
	.zero		1


	//   ....[57]....
        /*049c*/ 	.word	0x00002eb0
        /*04a0*/ 	.word	0x000000ff
        /*04a4*/ 	.word	0x000000b0
        /*04a8*/ 	.short	0x0106
        /*04aa*/ 	.byte	0x04
	.zero		1


	//   ....[58]....
        /*04ac*/ 	.word	0x00002ed0
        /*04b0*/ 	.word	0x000000ff
        /*04b4*/ 	.word	0x000000b0
        /*04b8*/ 	.short	0x010a
        /*04ba*/ 	.byte	0x04
	.zero		1


	//   ....[59]....
        /*04bc*/ 	.word	0x00002f60
        /*04c0*/ 	.word	0x000000ff
        /*04c4*/ 	.word	0x000000b0
        /*04c8*/ 	.short	0x0106
        /*04ca*/ 	.byte	0x07
	.zero		1


	//   ....[60]....
        /*04cc*/ 	.word	0x00002fa0
        /*04d0*/ 	.word	0x00000000
        /*04d4*/ 	.word	0x000000b0
        /*04d8*/ 	.short	0x010a
        /*04da*/ 	.byte	0xff
	.zero		1


	//   ....[61]....
        /*04dc*/ 	.word	0x000034f0
        /*04e0*/ 	.word	0x00000000
        /*04e4*/ 	.word	0x000000a0
        /*04e8*/ 	.short	0x010a
        /*04ea*/ 	.byte	0xff
	.zero		1


	//   ....[62]....
        /*04ec*/ 	.word	0x000035f0
        /*04f0*/ 	.word	0x00000003
        /*04f4*/ 	.word	0x00000000
        /*04f8*/ 	.short	0x0101
        /*04fa*/ 	.byte	0xff
	.zero		1


	//   ....[63]....
        /*04fc*/ 	.word	0x00003600
        /*0500*/ 	.word	0x000000ff
        /*0504*/ 	.word	0x00000000
        /*0508*/ 	.short	0x010a
        /*050a*/ 	.byte	0x04
	.zero		1


	//   ....[64]....
        /*050c*/ 	.word	0x00003680
        /*0510*/ 	.word	0x000000ff
        /*0514*/ 	.word	0x000000e0
        /*0518*/ 	.short	0x010a
        /*051a*/ 	.byte	0x1f
	.zero		1


	//   ....[65]....
        /*051c*/ 	.word	0x00003760
        /*0520*/ 	.word	0x000000ff
        /*0524*/ 	.word	0x00000000
        /*0528*/ 	.short	0x010a
        /*052a*/ 	.byte	0x05
	.zero		1


	//   ....[66]....
        /*052c*/ 	.word	0x000038a0
        /*0530*/ 	.word	0x000000ff
        /*0534*/ 	.word	0x00000000
        /*0538*/ 	.short	0x010a
        /*053a*/ 	.byte	0x04
	.zero		1


	//   ....[67]....
        /*053c*/ 	.word	0x00003b30
        /*0540*/ 	.word	0x000000ff
        /*0544*/ 	.word	0x00000000
        /*0548*/ 	.short	0x010a
        /*054a*/ 	.byte	0x04
	.zero		1


	//   ....[68]....
        /*054c*/ 	.word	0x00003bc0
        /*0550*/ 	.word	0x000000ff
        /*0554*/ 	.word	0x00000000
        /*0558*/ 	.short	0x010a
        /*055a*/ 	.byte	0x05
	.zero		1


	//   ....[69]....
        /*055c*/ 	.word	0x00003c50
        /*0560*/ 	.word	0x000000ff
        /*0564*/ 	.word	0x00000000
        /*0568*/ 	.short	0x010a
        /*056a*/ 	.byte	0x05
	.zero		1


	//   ....[70]....
        /*056c*/ 	.word	0x00003ce0
        /*0570*/ 	.word	0x000000ff
        /*0574*/ 	.word	0x00000000
        /*0578*/ 	.short	0x010a
        /*057a*/ 	.byte	0x04
	.zero		1


	//   ....[71]....
        /*057c*/ 	.word	0x000041b0
        /*0580*/ 	.word	0x0000000c
        /*0584*/ 	.word	0x000000a0
        /*0588*/ 	.short	0x010a
        /*058a*/ 	.byte	0xff
	.zero		1


	//   ....[72]....
        /*058c*/ 	.word	0x00004320
        /*0590*/ 	.word	0x00000000
        /*0594*/ 	.word	0x00000000
        /*0598*/ 	.short	0x0101
        /*059a*/ 	.byte	0xff
	.zero		1


	//   ....[73]....
        /*059c*/ 	.word	0x000047b0
        /*05a0*/ 	.word	0x000000ff
        /*05a4*/ 	.word	0x00000098
        /*05a8*/ 	.short	0x010a
        /*05aa*/ 	.byte	0x15
	.zero		1


	//   ....[74]....
        /*05ac*/ 	.word	0x00004930
        /*05b0*/ 	.word	0x000000ff
        /*05b4*/ 	.word	0x00000070
        /*05b8*/ 	.short	0x010a
        /*05ba*/ 	.byte	0x15
	.zero		1


	//   ....[75]....
        /*05bc*/ 	.word	0x00004ab0
        /*05c0*/ 	.word	0x000000ff
        /*05c4*/ 	.word	0x00000050
        /*05c8*/ 	.short	0x010b
        /*05ca*/ 	.byte	0x15
	.zero		1


	//   ....[76]....
        /*05cc*/ 	.word	0x00004ac0
        /*05d0*/ 	.word	0x000000ff
        /*05d4*/ 	.word	0x00000000
        /*05d8*/ 	.short	0x0101
        /*05da*/ 	.byte	0x06
	.zero		1


	//   ....[77]....
        /*05dc*/ 	.word	0x00004ad0
        /*05e0*/ 	.word	0x000000ff
        /*05e4*/ 	.word	0x00000078
        /*05e8*/ 	.short	0x010a
        /*05ea*/ 	.byte	0x15
	.zero		1


	//   ....[78]....
        /*05ec*/ 	.word	0x00004c30
        /*05f0*/ 	.word	0x000000ff
        /*05f4*/ 	.word	0x00000058
        /*05f8*/ 	.short	0x010b
        /*05fa*/ 	.byte	0x15
	.zero		1


	//   ....[79]....
        /*05fc*/ 	.word	0x00004c40
        /*0600*/ 	.word	0x000000ff
        /*0604*/ 	.word	0x00000000
        /*0608*/ 	.short	0x0101
        /*060a*/ 	.byte	0x06
	.zero		1


	//   ....[80]....
        /*060c*/ 	.word	0x00004c50
        /*0610*/ 	.word	0x000000ff
        /*0614*/ 	.word	0x00000080
        /*0618*/ 	.short	0x010a
        /*061a*/ 	.byte	0x15
	.zero		1


	//   ....[81]....
        /*061c*/ 	.word	0x00004da0
        /*0620*/ 	.word	0x000000ff
        /*0624*/ 	.word	0x00000060
        /*0628*/ 	.short	0x010b
        /*062a*/ 	.byte	0x15
	.zero		1


	//   ....[82]....
        /*062c*/ 	.word	0x00004db0
        /*0630*/ 	.word	0x000000ff
        /*0634*/ 	.word	0x00000000
        /*0638*/ 	.short	0x0101
        /*063a*/ 	.byte	0x06
	.zero		1


	//   ....[83]....
        /*063c*/ 	.word	0x00004dc0
        /*0640*/ 	.word	0x000000ff
        /*0644*/ 	.word	0x00000088
        /*0648*/ 	.short	0x010a
        /*064a*/ 	.byte	0x15
	.zero		1


	//   ....[84]....
        /*064c*/ 	.word	0x00004fc0
        /*0650*/ 	.word	0x000000ff
        /*0654*/ 	.word	0x00000068
        /*0658*/ 	.short	0x010b
        /*065a*/ 	.byte	0x15
	.zero		1


	//   ....[85]....
        /*065c*/ 	.word	0x00004fd0
        /*0660*/ 	.word	0x000000ff
        /*0664*/ 	.word	0x00000000
        /*0668*/ 	.short	0x0101
        /*066a*/ 	.byte	0x25
	.zero		1


	//   ....[86]....
        /*066c*/ 	.word	0x00005000
        /*0670*/ 	.word	0x000000ff
        /*0674*/ 	.word	0x00000070
        /*0678*/ 	.short	0x010a
        /*067a*/ 	.byte	0x15
	.zero		1


	//   ....[87]....
        /*067c*/ 	.word	0x00005020
        /*0680*/ 	.word	0x000000ff
        /*0684*/ 	.word	0x00000078
        /*0688*/ 	.short	0x010a
        /*068a*/ 	.byte	0x15
	.zero		1


	//   ....[88]....
        /*068c*/ 	.word	0x00005040
        /*0690*/ 	.word	0x000000ff
        /*0694*/ 	.word	0x00000080
        /*0698*/ 	.short	0x010a
        /*069a*/ 	.byte	0x15
	.zero		1


	//   ....[89]....
        /*069c*/ 	.word	0x00005080
        /*06a0*/ 	.word	0x00000000
        /*06a4*/ 	.word	0x00000088
        /*06a8*/ 	.short	0x010a
        /*06aa*/ 	.byte	0xff
	.zero		1


	//   ....[90]....
        /*06ac*/ 	.word	0x000053c0
        /*06b0*/ 	.word	0x00000003
        /*06b4*/ 	.word	0x000000a0
        /*06b8*/ 	.short	0x010a
        /*06ba*/ 	.byte	0xff
	.zero		1


	//   ....[91]....
        /*06bc*/ 	.word	0x00005540
        /*06c0*/ 	.word	0x00000000
        /*06c4*/ 	.word	0x00000000
        /*06c8*/ 	.short	0x0101
        /*06ca*/ 	.byte	0xff
	.zero		1


	//   ....[92]....
        /*06cc*/ 	.word	0x00006060
        /*06d0*/ 	.word	0x00000002
        /*06d4*/ 	.word	0x00000050
        /*06d8*/ 	.short	0x010a
        /*06da*/ 	.byte	0xff
	.zero		1


	//   ....[93]....
        /*06dc*/ 	.word	0x000060a0
        /*06e0*/ 	.word	0x00000034
        /*06e4*/ 	.word	0x000000c0
        /*06e8*/ 	.short	0x010a
        /*06ea*/ 	.byte	0xff
	.zero		1


	//   ....[94]....
        /*06ec*/ 	.word	0x000061e0
        /*06f0*/ 	.word	0x00000002
        /*06f4*/ 	.word	0x00000050
        /*06f8*/ 	.short	0x010a
        /*06fa*/ 	.byte	0xff
	.zero		1


	//   ....[95]....
        /*06fc*/ 	.word	0x00006300
        /*0700*/ 	.word	0x00000000
        /*0704*/ 	.word	0x00000000
        /*0708*/ 	.short	0x0101
        /*070a*/ 	.byte	0xff
	.zero		1


	//   ....[96]....
        /*070c*/ 	.word	0x00006380
        /*0710*/ 	.word	0x00000034
        /*0714*/ 	.word	0x000000c0
        /*0718*/ 	.short	0x010a
        /*071a*/ 	.byte	0xff
	.zero		1


	//   ....[97]....
        /*071c*/ 	.word	0x00006ef0
        /*0720*/ 	.word	0x00000000
        /*0724*/ 	.word	0x00000050
        /*0728*/ 	.short	0x010a
        /*072a*/ 	.byte	0xff
	.zero		1


	//   ....[98]....
        /*072c*/ 	.word	0x00006fa0
        /*0730*/ 	.word	0x00000000
        /*0734*/ 	.word	0x00000050
        /*0738*/ 	.short	0x010a
        /*073a*/ 	.byte	0xff
	.zero		1


	//   ....[99]....
        /*073c*/ 	.word	0x000070c0
        /*0740*/ 	.word	0x00000000
        /*0744*/ 	.word	0x00000000
        /*0748*/ 	.short	0x0101
        /*074a*/ 	.byte	0xff
	.zero		1


	//   ....[100]....
        /*074c*/ 	.word	0x00007c30
        /*0750*/ 	.word	0x00000000
        /*0754*/ 	.word	0x00000050
        /*0758*/ 	.short	0x010a
        /*075a*/ 	.byte	0xff
	.zero		1


	//   ....[101]....
        /*075c*/ 	.word	0x00007ce0
        /*0760*/ 	.word	0x00000000
        /*0764*/ 	.word	0x00000050
        /*0768*/ 	.short	0x010a
        /*076a*/ 	.byte	0xff
	.zero		1


	//   ....[102]....
        /*076c*/ 	.word	0x00007e10
        /*0770*/ 	.word	0x00000000
        /*0774*/ 	.word	0x00000000
        /*0778*/ 	.short	0x0101
        /*077a*/ 	.byte	0xff
	.zero		1


	//   ....[103]....
        /*077c*/ 	.word	0x000089b0
        /*0780*/ 	.word	0x00000000
        /*0784*/ 	.word	0x00000050
        /*0788*/ 	.short	0x010a
        /*078a*/ 	.byte	0xff
	.zero		1


	//   ....[104]....
        /*078c*/ 	.word	0x00008a60
        /*0790*/ 	.word	0x00000000
        /*0794*/ 	.word	0x00000050
        /*0798*/ 	.short	0x010a
        /*079a*/ 	.byte	0xff
	.zero		1


	//   ....[105]....
        /*079c*/ 	.word	0x00008b80
        /*07a0*/ 	.word	0x00000000
        /*07a4*/ 	.word	0x00000000
        /*07a8*/ 	.short	0x0101
        /*07aa*/ 	.byte	0xff
	.zero		1


	//   ....[106]....
        /*07ac*/ 	.word	0x00008f90
        /*07b0*/ 	.word	0x000000ff
        /*07b4*/ 	.word	0x00000000
        /*07b8*/ 	.short	0x0101
        /*07ba*/ 	.byte	0x04
	.zero		1


	//   ....[107]....
        /*07bc*/ 	.word	0x00009890
        /*07c0*/ 	.word	0x00000000
        /*07c4*/ 	.word	0x00000110
        /*07c8*/ 	.short	0x010a
        /*07ca*/ 	.byte	0xff
	.zero		1


	//   ....[108]....
        /*07cc*/ 	.word	0x000098f0
        /*07d0*/ 	.word	0x00000000
        /*07d4*/ 	.word	0x00000028
        /*07d8*/ 	.short	0x010a
        /*07da*/ 	.byte	0xff
	.zero		1


	//   ....[109]....
        /*07dc*/ 	.word	0x00009950
        /*07e0*/ 	.word	0x00000000
        /*07e4*/ 	.word	0x00000028
        /*07e8*/ 	.short	0x010a
        /*07ea*/ 	.byte	0xff
	.zero		1


	//   ....[110]....
        /*07ec*/ 	.word	0x000099a0
        /*07f0*/ 	.word	0x00000003
        /*07f4*/ 	.word	0x000000a0
        /*07f8*/ 	.short	0x010a
        /*07fa*/ 	.byte	0xff
	.zero		1


	//   ....[111]....
        /*07fc*/ 	.word	0x00009a00
        /*0800*/ 	.word	0x00000000
        /*0804*/ 	.word	0x00000000
        /*0808*/ 	.short	0x010a
        /*080a*/ 	.byte	0xff
	.zero		1


	//   ....[112]....
        /*080c*/ 	.word	0x00009a60
        /*0810*/ 	.word	0x00000000
        /*0814*/ 	.word	0x00000000
        /*0818*/ 	.short	0x010a
        /*081a*/ 	.byte	0xff
	.zero		1


	//   ....[113]....
        /*081c*/ 	.word	0x00009ac0
        /*0820*/ 	.word	0x00000000
        /*0824*/ 	.word	0x00000000
        /*0828*/ 	.short	0x010a
        /*082a*/ 	.byte	0xff
	.zero		1


	//   ....[114]....
        /*082c*/ 	.word	0x00009b20
        /*0830*/ 	.word	0x00000000
        /*0834*/ 	.word	0x00000000
        /*0838*/ 	.short	0x010a
        /*083a*/ 	.byte	0xff
	.zero		1


	//   ....[115]....
        /*083c*/ 	.word	0x00009b70
        /*0840*/ 	.word	0x00000002
        /*0844*/ 	.word	0x00000100
        /*0848*/ 	.short	0x010a
        /*084a*/ 	.byte	0xff
	.zero		1


	//   ....[116]....
        /*084c*/ 	.word	0x00009bd0
        /*0850*/ 	.word	0x00000002
        /*0854*/ 	.word	0x000000b0
        /*0858*/ 	.short	0x010a
        /*085a*/ 	.byte	0xff
	.zero		1


	//   ....[117]....
        /*085c*/ 	.word	0x00009c20
        /*0860*/ 	.word	0x00000002
        /*0864*/ 	.word	0x000000a0
        /*0868*/ 	.short	0x010a
        /*086a*/ 	.byte	0xff
	.zero		1


	//   ....[118]....
        /*086c*/ 	.word	0x00009c80
        /*0870*/ 	.word	0x00000000
        /*0874*/ 	.word	0x000000b0
        /*0878*/ 	.short	0x010a
        /*087a*/ 	.byte	0xff
	.zero		1


	//   ....[119]....
        /*087c*/ 	.word	0x00009cd0
        /*0880*/ 	.word	0x00000000
        /*0884*/ 	.word	0x000000a0
        /*0888*/ 	.short	0x010a
        /*088a*/ 	.byte	0xff
	.zero		1


	//   ....[120]....
        /*088c*/ 	.word	0x00009d30
        /*0890*/ 	.word	0x00000002
        /*0894*/ 	.word	0x000000e0
        /*0898*/ 	.short	0x010a
        /*089a*/ 	.byte	0xff
	.zero		1


	//   ....[121]....
        /*089c*/ 	.word	0x00009d90
        /*08a0*/ 	.word	0x00000000
        /*08a4*/ 	.word	0x00000000
        /*08a8*/ 	.short	0x010a
        /*08aa*/ 	.byte	0xff
	.zero		1


	//   ....[122]....
        /*08ac*/ 	.word	0x00009df0
        /*08b0*/ 	.word	0x00000000
        /*08b4*/ 	.word	0x00000000
        /*08b8*/ 	.short	0x010a
        /*08ba*/ 	.byte	0xff
	.zero		1


	//   ....[123]....
        /*08bc*/ 	.word	0x00009e50
        /*08c0*/ 	.word	0x00000000
        /*08c4*/ 	.word	0x00000000
        /*08c8*/ 	.short	0x010a
        /*08ca*/ 	.byte	0xff
	.zero		1


	//   ....[124]....
        /*08cc*/ 	.word	0x00009eb0
        /*08d0*/ 	.word	0x00000000
        /*08d4*/ 	.word	0x00000000
        /*08d8*/ 	.short	0x010a
        /*08da*/ 	.byte	0xff
	.zero		1


	//   ....[125]....
        /*08dc*/ 	.word	0x00009f10
        /*08e0*/ 	.word	0x00000000
        /*08e4*/ 	.word	0x00000000
        /*08e8*/ 	.short	0x010a
        /*08ea*/ 	.byte	0xff
	.zero		1


	//   ....[126]....
        /*08ec*/ 	.word	0x00009f60
        /*08f0*/ 	.word	0x0000000c
        /*08f4*/ 	.word	0x000000a0
        /*08f8*/ 	.short	0x010a
        /*08fa*/ 	.byte	0xff
	.zero		1


	//   ....[127]....
        /*08fc*/ 	.word	0x00009fc0
        /*0900*/ 	.word	0x00000000
        /*0904*/ 	.word	0x00000098
        /*0908*/ 	.short	0x010a
        /*090a*/ 	.byte	0xff
	.zero		1


	//   ....[128]....
        /*090c*/ 	.word	0x0000a020
        /*0910*/ 	.word	0x00000000
        /*0914*/ 	.word	0x00000070
        /*0918*/ 	.short	0x010a
        /*091a*/ 	.byte	0xff
	.zero		1


	//   ....[129]....
        /*091c*/ 	.word	0x0000a080
        /*0920*/ 	.word	0x00000000
        /*0924*/ 	.word	0x00000078
        /*0928*/ 	.short	0x010a
        /*092a*/ 	.byte	0xff
	.zero		1


	//   ....[130]....
        /*092c*/ 	.word	0x0000a0e0
        /*0930*/ 	.word	0x00000000
        /*0934*/ 	.word	0x00000080
        /*0938*/ 	.short	0x010a
        /*093a*/ 	.byte	0xff
	.zero		1


	//   ....[131]....
        /*093c*/ 	.word	0x0000a140
        /*0940*/ 	.word	0x00000000
        /*0944*/ 	.word	0x00000088
        /*0948*/ 	.short	0x010a
        /*094a*/ 	.byte	0xff
	.zero		1


	//   ....[132]....
        /*094c*/ 	.word	0x0000a1a0
        /*0950*/ 	.word	0x00000000
        /*0954*/ 	.word	0x00000070
        /*0958*/ 	.short	0x010a
        /*095a*/ 	.byte	0xff
	.zero		1


	//   ....[133]....
        /*095c*/ 	.word	0x0000a200
        /*0960*/ 	.word	0x00000000
        /*0964*/ 	.word	0x00000078
        /*0968*/ 	.short	0x010a
        /*096a*/ 	.byte	0xff
	.zero		1


	//   ....[134]....
        /*096c*/ 	.word	0x0000a260
        /*0970*/ 	.word	0x00000000
        /*0974*/ 	.word	0x00000080
        /*0978*/ 	.short	0x010a
        /*097a*/ 	.byte	0xff
	.zero		1


	//   ....[135]....
        /*097c*/ 	.word	0x0000a2b0
        /*0980*/ 	.word	0x00000003
        /*0984*/ 	.word	0x000000a0
        /*0988*/ 	.short	0x010a
        /*098a*/ 	.byte	0xff
	.zero		1


	//   ....[136]....
        /*098c*/ 	.word	0x0000a300
        /*0990*/ 	.word	0x00000002
        /*0994*/ 	.word	0x00000050
        /*0998*/ 	.short	0x010a
        /*099a*/ 	.byte	0xff
	.zero		1


	//   ....[137]....
        /*099c*/ 	.word	0x0000a350
        /*09a0*/ 	.word	0x00000034
        /*09a4*/ 	.word	0x000000c0
        /*09a8*/ 	.short	0x010a
        /*09aa*/ 	.byte	0xff
	.zero		1


	//   ....[138]....
        /*09ac*/ 	.word	0x0000a3a0
        /*09b0*/ 	.word	0x00000000
        /*09b4*/ 	.word	0x00000050
        /*09b8*/ 	.short	0x010a
        /*09ba*/ 	.byte	0xff
	.zero		1


	//   ....[139]....
        /*09bc*/ 	.word	0x0000a3f0
        /*09c0*/ 	.word	0x00000000
        /*09c4*/ 	.word	0x00000050
        /*09c8*/ 	.short	0x010a
        /*09ca*/ 	.byte	0xff
	.zero		1


	//   ....[140]....
        /*09cc*/ 	.word	0x0000a440
        /*09d0*/ 	.word	0x00000000
        /*09d4*/ 	.word	0x00000050
        /*09d8*/ 	.short	0x010a
        /*09da*/ 	.byte	0xff
	.zero		1


	//----- nvinfo : EIATTR_NUM_MBARRIERS
	.align		4
.L_48:
        /*09dc*/ 	.byte	0x03, 0x38
        /*09de*/ 	.short	0x0024


	//----- nvinfo : EIATTR_EXIT_INSTR_OFFSETS
	.align		4
        /*09e0*/ 	.byte	0x04, 0x1c
        /*09e2*/ 	.short	(.L_50 - .L_49)


	//   ....[0]....
.L_49:
        /*09e4*/ 	.word	0x00002a80


	//   ....[1]....
        /*09e8*/ 	.word	0x00002f70


	//   ....[2]....
        /*09ec*/ 	.word	0x00002fd0


	//   ....[3]....
        /*09f0*/ 	.word	0x00003f40


	//   ....[4]....
        /*09f4*/ 	.word	0x000050b0


	//   ....[5]....
        /*09f8*/ 	.word	0x000050f0


	//   ....[6]....
        /*09fc*/ 	.word	0x00009880


	//----- nvinfo : EIATTR_MAX_THREADS
	.align		4
.L_50:
        /*0a00*/ 	.byte	0x04, 0x05
        /*0a02*/ 	.short	(.L_52 - .L_51)
.L_51:
        /*0a04*/ 	.word	0x00000100
        /*0a08*/ 	.word	0x00000001
        /*0a0c*/ 	.word	0x00000001


	//----- nvinfo : EIATTR_CRS_STACK_SIZE
	.align		4
.L_52:
        /*0a10*/ 	.byte	0x04, 0x1e
        /*0a12*/ 	.short	(.L_54 - .L_53)
.L_53:
        /*0a14*/ 	.word	0x00000000


	//----- nvinfo : EIATTR_CBANK_PARAM_SIZE
	.align		4
.L_54:
        /*0a18*/ 	.byte	0x03, 0x19
        /*0a1a*/ 	.short	0x0800


	//----- nvinfo : EIATTR_PARAM_CBANK
	.align		4
        /*0a1c*/ 	.byte	0x04, 0x0a
        /*0a1e*/ 	.short	(.L_56 - .L_55)
	.align		4
.L_55:
        /*0a20*/ 	.word	index@(.nv.constant0._ZN7cutlass13device_kernelINS_4gemm6kernel13GemmUniversalIN4cute5tupleIJiiiiEEENS1_10collective13CollectiveMmaINS1_35MainloopSm100TmaUmmaWarpSpecializedILi5ELi2ELi4ENS5_IJNS4_1CILi1EEENSA_ILi4EEESB_EEEEENS5_IJNSA_ILi64EEENSA_ILi256EEENSA_ILi128EEEEEEaNS5_IJlSB_lEEEaSJ_NS4_8TiledMMAINS4_8MMA_AtomIJNS4_15SM100_MMA_S8_SSIaaiLi64ELi256ELNS4_4UMMA5MajorE0ELSO_0ELNSN_8SaturateE0EEEEEENS4_6LayoutINS5_IJSB_SB_SB_EEENS5_IJNSA_ILi0EEESU_SU_EEEEENS5_IJNS4_10UnderscoreESX_SX_EEEEENS4_23SM90_TMA_LOAD_MULTICASTENS4_14ComposedLayoutINS4_7SwizzleILi3ELi4ELi3EEENS4_18smem_ptr_flag_bitsILi8EEENSS_INS5_IJNSA_ILi8EEESH_EEENS5_IJSH_SB_EEEEEEEvNS4_8identityENS4_13SM90_TMA_LOADES1A_vS1B_EENS_8epilogue10collective18CollectiveEpilogueINS1E_23Sm100TmaWarpSpecializedILi4ELi2ELi32ELb0ELb0EEEJSI_NS5_IJNSS_ISF_SB_EES1J_EEEaSJ_aSJ_NS1E_6fusion15FusionCallbacksIS1I_NS1L_17LinearCombinationIaiaiLNS_15FloatRoundStyleE2EEESI_S1K_JEEENS4_5SM1004TMEM4LOAD26SM100_TMEM_LOAD_16dp32b32xES1C_NS11_INS12_ILi2ELi4ELi3EEES15_NSS_INS5_IJS16_SF_EEENS5_IJSF_SB_EEEEEEENS4_39AutoVectorizingCopyWithAssumedAlignmentILi128EEENS4_14SM90_TMA_STOREES1Z_S21_S21_EEEvvEEEEvNT_6ParamsE)
        /*0a24*/ 	.short	0x0380
        /*0a26*/ 	.short	0x0800


	//----- nvinfo : EIATTR_SW_WAR
	.align		4
.L_56:
        /*0a28*/ 	.byte	0x04, 0x36
        /*0a2a*/ 	.short	(.L_58 - .L_57)
.L_57:
        /*0a2c*/ 	.word	0x00000008
.L_58:


//--------------------- .nv.callgraph             --------------------------
	.section	.nv.callgraph,"",@"SHT_CUDA_CALLGRAPH"
	.align	4
	.sectionentsize	8
	.align		4
        /*0000*/ 	.word	0x00000000
	.align		4
        /*0004*/ 	.word	0xffffffff
	.align		4
        /*0008*/ 	.word	index@(_ZN7cutlass13device_kernelINS_4gemm6kernel13GemmUniversalIN4cute5tupleIJiiiiEEENS1_10collective13CollectiveMmaINS1_35MainloopSm100TmaUmmaWarpSpecializedILi5ELi2ELi4ENS5_IJNS4_1CILi1EEENSA_ILi4EEESB_EEEEENS5_IJNSA_ILi64EEENSA_ILi256EEENSA_ILi128EEEEEEaNS5_IJlSB_lEEEaSJ_NS4_8TiledMMAINS4_8MMA_AtomIJNS4_15SM100_MMA_S8_SSIaaiLi64ELi256ELNS4_4UMMA5MajorE0ELSO_0ELNSN_8SaturateE0EEEEEENS4_6LayoutINS5_IJSB_SB_SB_EEENS5_IJNSA_ILi0EEESU_SU_EEEEENS5_IJNS4_10UnderscoreESX_SX_EEEEENS4_23SM90_TMA_LOAD_MULTICASTENS4_14ComposedLayoutINS4_7SwizzleILi3ELi4ELi3EEENS4_18smem_ptr_flag_bitsILi8EEENSS_INS5_IJNSA_ILi8EEESH_EEENS5_IJSH_SB_EEEEEEEvNS4_8identityENS4_13SM90_TMA_LOADES1A_vS1B_EENS_8epilogue10collective18CollectiveEpilogueINS1E_23Sm100TmaWarpSpecializedILi4ELi2ELi32ELb0ELb0EEEJSI_NS5_IJNSS_ISF_SB_EES1J_EEEaSJ_aSJ_NS1E_6fusion15FusionCallbacksIS1I_NS1L_17LinearCombinationIaiaiLNS_15FloatRoundStyleE2EEESI_S1K_JEEENS4_5SM1004TMEM4LOAD26SM100_TMEM_LOAD_16dp32b32xES1C_NS11_INS12_ILi2ELi4ELi3EEES15_NSS_INS5_IJS16_SF_EEENS5_IJSF_SB_EEEEEEENS4_39AutoVectorizingCopyWithAssumedAlignmentILi128EEENS4_14SM90_TMA_STOREES1Z_S21_S21_EEEvvEEEEvNT_6ParamsE)
	.align		4
        /*000c*/ 	.word	index@(__assertfail)
	.align		4
        /*0010*/ 	.word	0x00000000
	.align		4
        /*0014*/ 	.word	0xfffffffe
	.align		4
        /*0018*/ 	.word	0x00000000
	.align		4
        /*001c*/ 	.word	0xfffffffd
	.align		4
        /*0020*/ 	.word	0x00000000
	.align		4
        /*0024*/ 	.word	0xfffffffc


//--------------------- .nv.constant4             --------------------------
	.section	.nv.constant4,"a",@progbits
	.align	8
	.align		8
.nv.constant4:
        /*0000*/ 	.dword	__assertfail
	.align		8
        /*0008*/ 	.dword	__unnamed_1
	.align		8
        /*0010*/ 	.dword	__unnamed_2
	.align		8
        /*0018*/ 	.dword	__unnamed_3
	.align		8
        /*0020*/ 	.dword	_ZN40_INTERNAL_7bb800b6_4_k_cu_b979d5c9_313624cuda3std3__45__cpo5beginE
	.align		8
        /*0028*/ 	.dword	_ZN40_INTERNAL_7bb800b6_4_k_cu_b979d5c9_313624cuda3std3__45__cpo3endE
	.align		8
        /*0030*/ 	.dword	_ZN40_INTERNAL_7bb800b6_4_k_cu_b979d5c9_313624cuda3std3__45__cpo6cbeginE
	.align		8
        /*0038*/ 	.dword	_ZN40_INTERNAL_7bb800b6_4_k_cu_b979d5c9_313624cuda3std3__45__cpo4cendE
	.align		8
        /*0040*/ 	.dword	_ZN40_INTERNAL_7bb800b6_4_k_cu_b979d5c9_313624cuda3std3__442_GLOBAL__N__7bb800b6_4_k_cu_b979d5c9_313626ignoreE
	.align		8
        /*0048*/ 	.dword	_ZN40_INTERNAL_7bb800b6_4_k_cu_b979d5c9_313624cuda3std3__419piecewise_constructE
	.align		8
        /*0050*/ 	.dword	_ZN40_INTERNAL_7bb800b6_4_k_cu_b979d5c9_313624cuda3std3__48in_placeE
	.align		8
        /*0058*/ 	.dword	_ZN40_INTERNAL_7bb800b6_4_k_cu_b979d5c9_313624cuda3std6ranges3__45__cpo4swapE
	.align		8
        /*0060*/ 	.dword	_ZN40_INTERNAL_7bb800b6_4_k_cu_b979d5c9_313624cuda3std6ranges3__45__cpo9iter_moveE
	.align		8
        /*0068*/ 	.dword	_ZN40_INTERNAL_7bb800b6_4_k_cu_b979d5c9_313624cute7productE
	.align		8
        /*0070*/ 	.dword	_ZN40_INTERNAL_7bb800b6_4_k_cu_b979d5c9_313624cute1_E
	.align		8
        /*0078*/ 	.dword	$str$25
	.align		8
        /*0080*/ 	.dword	$str$26
	.align		8
        /*0088*/ 	.dword	$str$27
	.align		8
        /*0090*/ 	.dword	$str$28


//--------------------- .text._ZN7cutlass13device_kernelINS_4gemm6kernel13GemmUniversalIN4cute5tupleIJiiiiEEENS1_10collective13CollectiveMmaINS1_35MainloopSm100TmaUmmaWarpSpecializedILi5ELi2ELi4ENS5_IJNS4_1CILi1EEENSA_ILi4EEESB_EEEEENS5_IJNSA_ILi64EEENSA_ILi256EEENSA_ILi128EEEEEEaNS5_IJlSB_lEEEaSJ_NS4_8TiledMMAINS4_8MMA_AtomIJNS4_15SM100_MMA_S8_SSIaaiLi64ELi256ELNS4_4UMMA5MajorE0ELSO_0ELNSN_8SaturateE0EEEEEENS4_6LayoutINS5_IJSB_SB_SB_EEENS5_IJNSA_ILi0EEESU_SU_EEEEENS5_IJNS4_10UnderscoreESX_SX_EEEEENS4_23SM90_TMA_LOAD_MULTICASTENS4_14ComposedLayoutINS4_7SwizzleILi3ELi4ELi3EEENS4_18smem_ptr_flag_bitsILi8EEENSS_INS5_IJNSA_ILi8EEESH_EEENS5_IJSH_SB_EEEEEEEvNS4_8identityENS4_13SM90_TMA_LOADES1A_vS1B_EENS_8epilogue10collective18CollectiveEpilogueINS1E_23Sm100TmaWarpSpecializedILi4ELi2ELi32ELb0ELb0EEEJSI_NS5_IJNSS_ISF_SB_EES1J_EEEaSJ_aSJ_NS1E_6fusion15FusionCallbacksIS1I_NS1L_17LinearCombinationIaiaiLNS_15FloatRoundStyleE2EEESI_S1K_JEEENS4_5SM1004TMEM4LOAD26SM100_TMEM_LOAD_16dp32b32xES1C_NS11_INS12_ILi2ELi4ELi3EEES15_NSS_INS5_IJS16_SF_EEENS5_IJSF_SB_EEEEEEENS4_39AutoVectorizingCopyWithAssumedAlignmentILi128EEENS4_14SM90_TMA_STOREES1Z_S21_S21_EEEvvEEEEvNT_6ParamsE --------------------------
	.section	.text._ZN7cutlass13device_kernelINS_4gemm6kernel13GemmUniversalIN4cute5tupleIJiiiiEEENS1_10collective13CollectiveMmaINS1_35MainloopSm100TmaUmmaWarpSpecializedILi5ELi2ELi4ENS5_IJNS4_1CILi1EEENSA_ILi4EEESB_EEEEENS5_IJNSA_ILi64EEENSA_ILi256EEENSA_ILi128EEEEEEaNS5_IJlSB_lEEEaSJ_NS4_8TiledMMAINS4_8MMA_AtomIJNS4_15SM100_MMA_S8_SSIaaiLi64ELi256ELNS4_4UMMA5MajorE0ELSO_0ELNSN_8SaturateE0EEEEEENS4_6LayoutINS5_IJSB_SB_SB_EEENS5_IJNSA_ILi0EEESU_SU_EEEEENS5_IJNS4_10UnderscoreESX_SX_EEEEENS4_23SM90_TMA_LOAD_MULTICASTENS4_14ComposedLayoutINS4_7SwizzleILi3ELi4ELi3EEENS4_18smem_ptr_flag_bitsILi8EEENSS_INS5_IJNSA_ILi8EEESH_EEENS5_IJSH_SB_EEEEEEEvNS4_8identityENS4_13SM90_TMA_LOADES1A_vS1B_EENS_8epilogue10collective18CollectiveEpilogueINS1E_23Sm100TmaWarpSpecializedILi4ELi2ELi32ELb0ELb0EEEJSI_NS5_IJNSS_ISF_SB_EES1J_EEEaSJ_aSJ_NS1E_6fusion15FusionCallbacksIS1I_NS1L_17LinearCombinationIaiaiLNS_15FloatRoundStyleE2EEESI_S1K_JEEENS4_5SM1004TMEM4LOAD26SM100_TMEM_LOAD_16dp32b32xES1C_NS11_INS12_ILi2ELi4ELi3EEES15_NSS_INS5_IJS16_SF_EEENS5_IJSF_SB_EEEEEEENS4_39AutoVectorizingCopyWithAssumedAlignmentILi128EEENS4_14SM90_TMA_STOREES1Z_S21_S21_EEEvvEEEEvNT_6ParamsE,"ax",@progbits
	.align	128
.text._ZN7cutlass13device_kernelINS_4gemm6kernel13GemmUniversalIN4cute5tupleIJiiiiEEENS1_10collective13CollectiveMmaINS1_35MainloopSm100TmaUmmaWarpSpecializedILi5ELi2ELi4ENS5_IJNS4_1CILi1EEENSA_ILi4EEESB_EEEEENS5_IJNSA_ILi64EEENSA_ILi256EEENSA_ILi128EEEEEEaNS5_IJlSB_lEEEaSJ_NS4_8TiledMMAINS4_8MMA_AtomIJNS4_15SM100_MMA_S8_SSIaaiLi64ELi256ELNS4_4UMMA5MajorE0ELSO_0ELNSN_8SaturateE0EEEEEENS4_6LayoutINS5_IJSB_SB_SB_EEENS5_IJNSA_ILi0EEESU_SU_EEEEENS5_IJNS4_10UnderscoreESX_SX_EEEEENS4_23SM90_TMA_LOAD_MULTICASTENS4_14ComposedLayoutINS4_7SwizzleILi3ELi4ELi3EEENS4_18smem_ptr_flag_bitsILi8EEENSS_INS5_IJNSA_ILi8EEESH_EEENS5_IJSH_SB_EEEEEEEvNS4_8identityENS4_13SM90_TMA_LOADES1A_vS1B_EENS_8epilogue10collective18CollectiveEpilogueINS1E_23Sm100TmaWarpSpecializedILi4ELi2ELi32ELb0ELb0EEEJSI_NS5_IJNSS_ISF_SB_EES1J_EEEaSJ_aSJ_NS1E_6fusion15FusionCallbacksIS1I_NS1L_17LinearCombinationIaiaiLNS_15FloatRoundStyleE2EEESI_S1K_JEEENS4_5SM1004TMEM4LOAD26SM100_TMEM_LOAD_16dp32b32xES1C_NS11_INS12_ILi2ELi4ELi3EEES15_NSS_INS5_IJS16_SF_EEENS5_IJSF_SB_EEEEEEENS4_39AutoVectorizingCopyWithAssumedAlignmentILi128EEENS4_14SM90_TMA_STOREES1Z_S21_S21_EEEvvEEEEvNT_6ParamsE:
        .type           _ZN7cutlass13device_kernelINS_4gemm6kernel13GemmUniversalIN4cute5tupleIJiiiiEEENS1_10collective13CollectiveMmaINS1_35MainloopSm100TmaUmmaWarpSpecializedILi5ELi2ELi4ENS5_IJNS4_1CILi1EEENSA_ILi4EEESB_EEEEENS5_IJNSA_ILi64EEENSA_ILi256EEENSA_ILi128EEEEEEaNS5_IJlSB_lEEEaSJ_NS4_8TiledMMAINS4_8MMA_AtomIJNS4_15SM100_MMA_S8_SSIaaiLi64ELi256ELNS4_4UMMA5MajorE0ELSO_0ELNSN_8SaturateE0EEEEEENS4_6LayoutINS5_IJSB_SB_SB_EEENS5_IJNSA_ILi0EEESU_SU_EEEEENS5_IJNS4_10UnderscoreESX_SX_EEEEENS4_23SM90_TMA_LOAD_MULTICASTENS4_14ComposedLayoutINS4_7SwizzleILi3ELi4ELi3EEENS4_18smem_ptr_flag_bitsILi8EEENSS_INS5_IJNSA_ILi8EEESH_EEENS5_IJSH_SB_EEEEEEEvNS4_8identityENS4_13SM90_TMA_LOADES1A_vS1B_EENS_8epilogue10collective18CollectiveEpilogueINS1E_23Sm100TmaWarpSpecializedILi4ELi2ELi32ELb0ELb0EEEJSI_NS5_IJNSS_ISF_SB_EES1J_EEEaSJ_aSJ_NS1E_6fusion15FusionCallbacksIS1I_NS1L_17LinearCombinationIaiaiLNS_15FloatRoundStyleE2EEESI_S1K_JEEENS4_5SM1004TMEM4LOAD26SM100_TMEM_LOAD_16dp32b32xES1C_NS11_INS12_ILi2ELi4ELi3EEES15_NSS_INS5_IJS16_SF_EEENS5_IJSF_SB_EEEEEEENS4_39AutoVectorizingCopyWithAssumedAlignmentILi128EEENS4_14SM90_TMA_STOREES1Z_S21_S21_EEEvvEEEEvNT_6ParamsE,@function
        .size           _ZN7cutlass13device_kernelINS_4gemm6kernel13GemmUniversalIN4cute5tupleIJiiiiEEENS1_10collective13CollectiveMmaINS1_35MainloopSm100TmaUmmaWarpSpecializedILi5ELi2ELi4ENS5_IJNS4_1CILi1EEENSA_ILi4EEESB_EEEEENS5_IJNSA_ILi64EEENSA_ILi256EEENSA_ILi128EEEEEEaNS5_IJlSB_lEEEaSJ_NS4_8TiledMMAINS4_8MMA_AtomIJNS4_15SM100_MMA_S8_SSIaaiLi64ELi256ELNS4_4UMMA5MajorE0ELSO_0ELNSN_8SaturateE0EEEEEENS4_6LayoutINS5_IJSB_SB_SB_EEENS5_IJNSA_ILi0EEESU_SU_EEEEENS5_IJNS4_10UnderscoreESX_SX_EEEEENS4_23SM90_TMA_LOAD_MULTICASTENS4_14ComposedLayoutINS4_7SwizzleILi3ELi4ELi3EEENS4_18smem_ptr_flag_bitsILi8EEENSS_INS5_IJNSA_ILi8EEESH_EEENS5_IJSH_SB_EEEEEEEvNS4_8identityENS4_13SM90_TMA_LOADES1A_vS1B_EENS_8epilogue10collective18CollectiveEpilogueINS1E_23Sm100TmaWarpSpecializedILi4ELi2ELi32ELb0ELb0EEEJSI_NS5_IJNSS_ISF_SB_EES1J_EEEaSJ_aSJ_NS1E_6fusion15FusionCallbacksIS1I_NS1L_17LinearCombinationIaiaiLNS_15FloatRoundStyleE2EEESI_S1K_JEEENS4_5SM1004TMEM4LOAD26SM100_TMEM_LOAD_16dp32b32xES1C_NS11_INS12_ILi2ELi4ELi3EEES15_NSS_INS5_IJS16_SF_EEENS5_IJSF_SB_EEEEEEENS4_39AutoVectorizingCopyWithAssumedAlignmentILi128EEENS4_14SM90_TMA_STOREES1Z_S21_S21_EEEvvEEEEvNT_6ParamsE,(.L_x_180 - _ZN7cutlass13device_kernelINS_4gemm6kernel13GemmUniversalIN4cute5tupleIJiiiiEEENS1_10collective13CollectiveMmaINS1_35MainloopSm100TmaUmmaWarpSpecializedILi5ELi2ELi4ENS5_IJNS4_1CILi1EEENSA_ILi4EEESB_EEEEENS5_IJNSA_ILi64EEENSA_ILi256EEENSA_ILi128EEEEEEaNS5_IJlSB_lEEEaSJ_NS4_8TiledMMAINS4_8MMA_AtomIJNS4_15SM100_MMA_S8_SSIaaiLi64ELi256ELNS4_4UMMA5MajorE0ELSO_0ELNSN_8SaturateE0EEEEEENS4_6LayoutINS5_IJSB_SB_SB_EEENS5_IJNSA_ILi0EEESU_SU_EEEEENS5_IJNS4_10UnderscoreESX_SX_EEEEENS4_23SM90_TMA_LOAD_MULTICASTENS4_14ComposedLayoutINS4_7SwizzleILi3ELi4ELi3EEENS4_18smem_ptr_flag_bitsILi8EEENSS_INS5_IJNSA_ILi8EEESH_EEENS5_IJSH_SB_EEEEEEEvNS4_8identityENS4_13SM90_TMA_LOADES1A_vS1B_EENS_8epilogue10collective18CollectiveEpilogueINS1E_23Sm100TmaWarpSpecializedILi4ELi2ELi32ELb0ELb0EEEJSI_NS5_IJNSS_ISF_SB_EES1J_EEEaSJ_aSJ_NS1E_6fusion15FusionCallbacksIS1I_NS1L_17LinearCombinationIaiaiLNS_15FloatRoundStyleE2EEESI_S1K_JEEENS4_5SM1004TMEM4LOAD26SM100_TMEM_LOAD_16dp32b32xES1C_NS11_INS12_ILi2ELi4ELi3EEES15_NSS_INS5_IJS16_SF_EEENS5_IJSF_SB_EEEEEEENS4_39AutoVectorizingCopyWithAssumedAlignmentILi128EEENS4_14SM90_TMA_STOREES1Z_S21_S21_EEEvvEEEEvNT_6ParamsE)
        .other          _ZN7cutlass13device_kernelINS_4gemm6kernel13GemmUniversalIN4cute5tupleIJiiiiEEENS1_10collective13CollectiveMmaINS1_35MainloopSm100TmaUmmaWarpSpecializedILi5ELi2ELi4ENS5_IJNS4_1CILi1EEENSA_ILi4EEESB_EEEEENS5_IJNSA_ILi64EEENSA_ILi256EEENSA_ILi128EEEEEEaNS5_IJlSB_lEEEaSJ_NS4_8TiledMMAINS4_8MMA_AtomIJNS4_15SM100_MMA_S8_SSIaaiLi64ELi256ELNS4_4UMMA5MajorE0ELSO_0ELNSN_8SaturateE0EEEEEENS4_6LayoutINS5_IJSB_SB_SB_EEENS5_IJNSA_ILi0EEESU_SU_EEEEENS5_IJNS4_10UnderscoreESX_SX_EEEEENS4_23SM90_TMA_LOAD_MULTICASTENS4_14ComposedLayoutINS4_7SwizzleILi3ELi4ELi3EEENS4_18smem_ptr_flag_bitsILi8EEENSS_INS5_IJNSA_ILi8EEESH_EEENS5_IJSH_SB_EEEEEEEvNS4_8identityENS4_13SM90_TMA_LOADES1A_vS1B_EENS_8epilogue10collective18CollectiveEpilogueINS1E_23Sm100TmaWarpSpecializedILi4ELi2ELi32ELb0ELb0EEEJSI_NS5_IJNSS_ISF_SB_EES1J_EEEaSJ_aSJ_NS1E_6fusion15FusionCallbacksIS1I_NS1L_17LinearCombinationIaiaiLNS_15FloatRoundStyleE2EEESI_S1K_JEEENS4_5SM1004TMEM4LOAD26SM100_TMEM_LOAD_16dp32b32xES1C_NS11_INS12_ILi2ELi4ELi3EEES15_NSS_INS5_IJS16_SF_EEENS5_IJSF_SB_EEEEEEENS4_39AutoVectorizingCopyWithAssumedAlignmentILi128EEENS4_14SM90_TMA_STOREES1Z_S21_S21_EEEvvEEEEvNT_6ParamsE,@"STO_CUDA_ENTRY STV_DEFAULT"
_ZN7cutlass13device_kernelINS_4gemm6kernel13GemmUniversalIN4cute5tupleIJiiiiEEENS1_10collective13CollectiveMmaINS1_35MainloopSm100TmaUmmaWarpSpecializedILi5ELi2ELi4ENS5_IJNS4_1CILi1EEENSA_ILi4EEESB_EEEEENS5_IJNSA_ILi64EEENSA_ILi256EEENSA_ILi128EEEEEEaNS5_IJlSB_lEEEaSJ_NS4_8TiledMMAINS4_8MMA_AtomIJNS4_15SM100_MMA_S8_SSIaaiLi64ELi256ELNS4_4UMMA5MajorE0ELSO_0ELNSN_8SaturateE0EEEEEENS4_6LayoutINS5_IJSB_SB_SB_EEENS5_IJNSA_ILi0EEESU_SU_EEEEENS5_IJNS4_10UnderscoreESX_SX_EEEEENS4_23SM90_TMA_LOAD_MULTICASTENS4_14ComposedLayoutINS4_7SwizzleILi3ELi4ELi3EEENS4_18smem_ptr_flag_bitsILi8EEENSS_INS5_IJNSA_ILi8EEESH_EEENS5_IJSH_SB_EEEEEEEvNS4_8identityENS4_13SM90_TMA_LOADES1A_vS1B_EENS_8epilogue10collective18CollectiveEpilogueINS1E_23Sm100TmaWarpSpecializedILi4ELi2ELi32ELb0ELb0EEEJSI_NS5_IJNSS_ISF_SB_EES1J_EEEaSJ_aSJ_NS1E_6fusion15FusionCallbacksIS1I_NS1L_17LinearCombinationIaiaiLNS_15FloatRoundStyleE2EEESI_S1K_JEEENS4_5SM1004TMEM4LOAD26SM100_TMEM_LOAD_16dp32b32xES1C_NS11_INS12_ILi2ELi4ELi3EEES15_NSS_INS5_IJS16_SF_EEENS5_IJSF_SB_EEEEEEENS4_39AutoVectorizingCopyWithAssumedAlignmentILi128EEENS4_14SM90_TMA_STOREES1Z_S21_S21_EEEvvEEEEvNT_6ParamsE:
[----:B------:R-:W1:Y:S01]  /*0000*/  LDC R1, c[0x0][0x37c] ;  /* 0x0000df00ff017b82 */ /* 0x000e620000000800 */
[----:B------:R-:W2:Y:S01]  /*0010*/  S2R R85, SR_TID.X ;  /* 0x0000000000557919 */ /* 0x000ea20000002100 */
[----:B------:R-:W3:Y:S01]  /*0020*/  LDCU.64 UR8, c[0x0][0x890] ;  /* 0x00011200ff0877ac */ /* 0x000ee20008000a00 */
[----:B------:R-:W-:Y:S02]  /*0030*/  PRMT R74, RZ, 0x7610, R74 ;  /* 0x00007610ff4a7816 */ /* 0x000fe4000000004a */
[----:B------:R-:W-:Y:S01]  /*0040*/  ELECT P3, URZ, PT ;  /* 0x0000000000ff782f */ /* 0x000fe20003860000 */
[----:B---3--:R-:W-:-:S04]  /*0050*/  UISETP.NE.U32.AND UP0, UPT, UR8, URZ, UPT ;  /* 0x000000ff0800728c */ /* 0x008fc8000bf05070 */
[----:B------:R-:W-:Y:S01]  /*0060*/  UISETP.NE.AND.EX UP0, UPT, UR9, URZ, UPT, UP0 ;  /* 0x000000ff0900728c */ /* 0x000fe2000bf05300 */
[----:B--2---:R-:W-:-:S05]  /*0070*/  SHF.R.U32.HI R75, RZ, 0x5, R85 ;  /* 0x00000005ff4b7819 */ /* 0x004fca0000011655 */
[----:B------:R-:W2:Y:S02]  /*0080*/  SHFL.IDX PT, R0, R75, RZ, 0x1f ;  /* 0x00001fff4b007589 */ /* 0x000ea400000e0000 */
[----:B--2---:R-:W-:Y:S01]  /*0090*/  R2UR UR17, R0 ;  /* 0x00000000001172ca */ /* 0x004fe200000e0000 */
[----:B-1----:R-:W-:-:S14]  /*00a0*/  BRA.U UP0, `(.L_x_0) ;  /* 0x0000000100307547 */ /* 0x002fdc000b800000 */
[----:B------:R-:W1:Y:S02]  /*00b0*/  LDCU.64 UR4, c[0x0][0x888] ;  /* 0x00011100ff0477ac */ /* 0x000e640008000a00 */
[----:B-1----:R-:W-:-:S04]  /*00c0*/  UISETP.NE.U32.AND UP0, UPT, UR4, URZ, UPT ;  /* 0x000000ff0400728c */ /* 0x002fc8000bf05070 */
[----:B------:R-:W-:-:S09]  /*00d0*/  UISETP.NE.AND.EX UP0, UPT, UR5, URZ, UPT, UP0 ;  /* 0x000000ff0500728c */ /* 0x000fd2000bf05300 */
[----:B------:R-:W-:Y:S05]  /*00e0*/  BRA.U !UP0, `(.L_x_1) ;  /* 0x0000000108147547 */ /* 0x000fea000b800000 */
[----:B------:R-:W1:Y:S01]  /*00f0*/  LDC.64 R40, c[0x0][0x888] ;  /* 0x00022200ff287b82 */ /* 0x000e620000000a00 */
[----:B------:R-:W1:Y:S02]  /*0100*/  LDCU.64 UR4, c[0x0][0x358] ;  /* 0x00006b00ff0477ac */ /* 0x000e640008000a00 */
[----:B-1----:R1:W5:Y:S01]  /*0110*/  LDG.E R40, desc[UR4][R40.64] ;  /* 0x0000000428287981 */ /* 0x002362000c1e1900 */
[----:B------:R-:W-:Y:S01]  /*0120*/  HFMA2 R74, -RZ, RZ, 0, 5.9604644775390625e-08 ;  /* 0x00000001ff4a7431 */ /* 0x000fe200000001ff */
[----:B------:R-:W-:Y:S05]  /*0130*/  BRA `(.L_x_0) ;  /* 0x00000000000c7947 */ /* 0x000fea0003800000 */
.L_x_1:
[----:B------:R-:W1:Y:S01]  /*0140*/  LDCU UR4, c[0x0][0x880] ;  /* 0x00011000ff0477ac */ /* 0x000e620008000800 */
[----:B------:R-:W-:Y:S01]  /*0150*/  HFMA2 R74, -RZ, RZ, 0, 5.9604644775390625e-08 ;  /* 0x00000001ff4a7431 */ /* 0x000fe200000001ff */
[----:B-1----:R-:W-:-:S07]  /*0160*/  MOV R40, UR4 ;  /* 0x0000000400287c02 */ /* 0x002fce0008000f00 */
.L_x_0:
[----:B------:R-:W2:Y:S02]  /*0170*/  LDCU.64 UR4, c[0x0][0x8b0] ;  /* 0x00011600ff0477ac */ /* 0x000ea40008000a00 */
[----:B--2---:R-:W-:-:S04]  /*0180*/  UISETP.NE.U32.AND UP0, UPT, UR4, URZ, UPT ;  /* 0x000000ff0400728c */ /* 0x004fc8000bf05070 */
[----:B------:R-:W-:-:S09]  /*0190*/  UISETP.NE.AND.EX UP0, UPT, UR5, URZ, UPT, UP0 ;  /* 0x000000ff0500728c */ /* 0x000fd2000bf05300 */
[----:B------:R-:W-:Y:S05]  /*01a0*/  BRA.U UP0, `(.L_x_2) ;  /* 0x0000000100287547 */ /* 0x000fea000b800000 */
[----:B------:R-:W2:Y:S02]  /*01b0*/  LDCU.64 UR4, c[0x0][0x8a8] ;  /* 0x00011500ff0477ac */ /* 0x000ea40008000a00 */
[----:B--2---:R-:W-:-:S04]  /*01c0*/  UISETP.NE.U32.AND UP0, UPT, UR4, URZ, UPT ;  /* 0x000000ff0400728c */ /* 0x004fc8000bf05070 */
[----:B------:R-:W-:-:S09]  /*01d0*/  UISETP.NE.AND.EX UP0, UPT, UR5, URZ, UPT, UP0 ;  /* 0x000000ff0500728c */ /* 0x000fd2000bf05300 */
[----:B------:R-:W-:Y:S05]  /*01e0*/  BRA.U !UP0, `(.L_x_3) ;  /* 0x0000000108107547 */ /* 0x000fea000b800000 */
[----:B------:R-:W2:Y:S01]  /*01f0*/  LDC.64 R38, c[0x0][0x8a8] ;  /* 0x00022a00ff267b82 */ /* 0x000ea20000000a00 */
[----:B------:R-:W2:Y:S02]  /*0200*/  LDCU.64 UR4, c[0x0][0x358] ;  /* 0x00006b00ff0477ac */ /* 0x000ea40008000a00 */
[----:B--2---:R2:W5:Y:S01]  /*0210*/  LDG.E R38, desc[UR4][R38.64] ;  /* 0x0000000426267981 */ /* 0x004562000c1e1900 */
[----:B------:R-:W-:Y:S05]  /*0220*/  BRA `(.L_x_2) ;  /* 0x0000000000087947 */ /* 0x000fea0003800000 */
.L_x_3:
[----:B------:R-:W2:Y:S02]  /*0230*/  LDCU UR4, c[0x0][0x8a0] ;  /* 0x00011400ff0477ac */ /* 0x000ea40008000800 */
[----:B--2---:R-:W-:Y:S02]  /*0240*/  MOV R38, UR4 ;  /* 0x0000000400267c02 */ /* 0x004fe40008000f00 */
.L_x_2:
[----:B------:R-:W-:Y:S01]  /*0250*/  IMAD.U32 R0, RZ, RZ, UR17 ;  /* 0x00000011ff007e24 */ /* 0x000fe2000f8e00ff */
[----:B------:R-:W-:Y:S04]  /*0260*/  BSSY.RECONVERGENT B0, `(.L_x_4) ;  /* 0x000000c000007945 */ /* 0x000fe80003800200 */
[C---:B------:R-:W-:Y:S02]  /*0270*/  ISETP.NE.OR P1, PT, R0.reuse, 0x1, !P3 ;  /* 0x000000010000780c */ /* 0x040fe40005f25670 */
[----:B------:R-:W-:-:S11]  /*0280*/  ISETP.NE.OR P0, PT, R0, 0x3, !P3 ;  /* 0x000000030000780c */ /* 0x000fd60005f05670 */
[----:B------:R-:W-:Y:S05]  /*0290*/  @P1 BRA `(.L_x_5) ;  /* 0x0000000000201947 */ /* 0x000fea0003800000 */
[----:B------:R-:W3:Y:S02]  /*02a0*/  LDCU.64 UR4, c[0x0][0x348] ;  /* 0x00006900ff0477ac */ /* 0x000ee40008000a00 */
[----:B---3--:R-:W-:Y:S02]  /*02b0*/  UIADD3 UR6, UP1, UPT, UR4, 0x80, URZ ;  /* 0x0000008004067890 */ /* 0x008fe4000ff3e0ff */
[----:B------:R-:W-:Y:S02]  /*02c0*/  UIADD3 UR4, UP0, UPT, UR4, 0x180, URZ ;  /* 0x0000018004047890 */ /* 0x000fe4000ff1e0ff */
[----:B------:R-:W-:Y:S02]  /*02d0*/  UIADD3.X UR7, UPT, UPT, URZ, UR5, URZ, UP1, !UPT ;  /* 0x00000005ff077290 */ /* 0x000fe40008ffe4ff */
[----:B------:R-:W-:-:S07]  /*02e0*/  UIADD3.X UR5, UPT, UPT, URZ, UR5, URZ, UP0, !UPT ;  /* 0x00000005ff057290 */ /* 0x000fce00087fe4ff */
[----:B------:R3:W-:Y:S02]  /*02f0*/  UTMACCTL.PF [UR6] ;  /* 0x00000000060079b9 */ /* 0x0007e40008040000 */
[----:B------:R3:W-:Y:S02]  /*0300*/  UTMACCTL.PF [UR4] ;  /* 0x00000000040079b9 */ /* 0x0007e40008040000 */
[----:B---3--:R-:W-:Y:S01]  /*0310*/  NOP ;  /* 0x0000000000007918 */ /* 0x008fe20000000000 */
.L_x_5:
[----:B------:R-:W-:Y:S05]  /*0320*/  BSYNC.RECONVERGENT B0 ;  /* 0x0000000000007941 */ /* 0x000fea0003800200 */
.L_x_4:
[----:B------:R-:W-:Y:S04]  /*0330*/  BSSY.RECONVERGENT B0, `(.L_x_6) ;  /* 0x000000a000007945 */ /* 0x000fe80003800200 */
        /* <DEDUP_REMOVED lines=9> */
.L_x_7:
[----:B------:R-:W-:Y:S05]  /*03d0*/  BSYNC.RECONVERGENT B0 ;  /* 0x0000000000007941 */ /* 0x000fea0003800200 */
.L_x_6:
[----:B------:R-:W3:Y:S01]  /*03e0*/  LDCU.64 UR4, c[0x0][0x888] ;  /* 0x00011100ff0477ac */ /* 0x000ee20008000a00 */
[----:B------:R-:W-:Y:S02]  /*03f0*/  UISETP.EQ.U32.AND UP1, UPT, UR8, URZ, UPT ;  /* 0x000000ff0800728c */ /* 0x000fe4000bf22070 */
[----:B------:R-:W-:Y:S02]  /*0400*/  UPLOP3.LUT UP3, UPT, UPT, UPT, UPT, 0x80, 0x8 ;  /* 0x000000000008789c */ /* 0x000fe40003f6f070 */
[----:B---3--:R-:W-:-:S04]  /*0410*/  UISETP.NE.U32.AND UP0, UPT, UR4, URZ, UPT ;  /* 0x000000ff0400728c */ /* 0x008fc8000bf05070 */
[----:B------:R-:W-:-:S04]  /*0420*/  UISETP.NE.AND.EX UP0, UPT, UR5, URZ, UPT, UP0 ;  /* 0x000000ff0500728c */ /* 0x000fc8000bf05300 */
[----:B------:R-:W-:-:S04]  /*0430*/  UISETP.EQ.OR.EX UP2, UPT, UR9, URZ, !UP0, UP1 ;  /* 0x000000ff0900728c */ /* 0x000fc8000c742710 */
[----:B------:R-:W-:-:S06]  /*0440*/  UP2UR UR4, UPR, URZ, 0x4 ;  /* 0x00000004ff047883 */ /* 0x000fcc0008000000 */
[----:B------:R-:W-:Y:S01]  /*0450*/  MOV R78, UR4 ;  /* 0x00000004004e7c02 */ /* 0x000fe20008000f00 */
[----:B------:R-:W-:Y:S06]  /*0460*/  BRA.U !UP2, `(.L_x_8) ;  /* 0x000000010a207547 */ /* 0x000fec000b800000 */
[----:B-----5:R-:W-:Y:S01]  /*0470*/  R2UR UR5, R40 ;  /* 0x00000000280572ca */ /* 0x020fe200000e0000 */
[----:B------:R-:W-:Y:S02]  /*0480*/  UISETP.NE.U32.AND UP1, UPT, UR8, URZ, UPT ;  /* 0x000000ff0800728c */ /* 0x000fe4000bf25070 */
[----:B------:R-:W-:Y:S02]  /*0490*/  USEL UR4, URZ, 0xffffffff, UP0 ;  /* 0xffffffffff047887 */ /* 0x000fe40008000000 */
[----:B------:R-:W-:-:S08]  /*04a0*/  UISETP.NE.AND.EX UP1, UPT, UR9, URZ, UPT, UP1 ;  /* 0x000000ff0900728c */ /* 0x000fd0000bf25310 */
[----:B------:R-:W-:-:S04]  /*04b0*/  UISETP.NE.AND UP0, UPT, UR5, URZ, UPT ;  /* 0x000000ff0500728c */ /* 0x000fc8000bf05270 */
[----:B------:R-:W-:-:S04]  /*04c0*/  @!UP1 USEL UR4, URZ, 0xffffffff, UP0 ;  /* 0xffffffffff049887 */ /* 0x000fc80008000000 */
[----:B------:R-:W-:-:S04]  /*04d0*/  ULOP3.LUT UR4, UR4, 0x1, URZ, 0xc0, !UPT ;  /* 0x0000000104047892 */ /* 0x000fc8000f8ec0ff */
[----:B------:R-:W-:-:S11]  /*04e0*/  UISETP.NE.U32.AND UP3, UPT, UR4, 0x1, UPT ;  /* 0x000000010400788c */ /* 0x000fd6000bf65070 */
.L_x_8:
[----:B------:R-:W3:Y:S01]  /*04f0*/  SHFL.IDX PT, R2, R75, RZ, 0x1f ;  /* 0x00001fff4b027589 */ /* 0x000ee200000e0000 */
[----:B------:R-:W-:-:S04]  /*0500*/  UISETP.NE.AND UP0, UPT, UR17, 0x2, UPT ;  /* 0x000000021100788c */ /* 0x000fc8000bf05270 */
[----:B------:R-:W-:Y:S01]  /*0510*/  USEL UR43, URZ, 0x1, UP0 ;  /* 0x00000001ff2b7887 */ /* 0x000fe20008000000 */
[----:B---3--:R-:W-:-:S13]  /*0520*/  ISETP.NE.AND P0, PT, R2, RZ, PT ;  /* 0x000000ff0200720c */ /* 0x008fda0003f05270 */
[----:B------:R-:W-:Y:S05]  /*0530*/  @P0 BRA `(.L_x_9) ;  /* 0x0000000000600947 */ /* 0x000fea0003800000 */
[----:B------:R-:W3:Y:S01]  /*0540*/  S2UR UR4, SR_CgaCtaId ;  /* 0x00000000000479c3 */ /* 0x000ee20000008800 */
[----:B------:R-:W-:Y:S01]  /*0550*/  UMOV UR5, 0x400 ;  /* 0x0000040000057882 */ /* 0x000fe20000000000 */
[----:B------:R-:W-:Y:S01]  /*0560*/  UMOV UR8, 0x1 ;  /* 0x0000000100087882 */ /* 0x000fe20000000000 */
[----:B------:R-:W-:Y:S01]  /*0570*/  UMOV UR6, 0x4 ;  /* 0x0000000400067882 */ /* 0x000fe20000000000 */
[----:B------:R-:W-:-:S04]  /*0580*/  UIADD3 UR8, UPT, UPT, -UR8, 0x100000, URZ ;  /* 0x0010000008087890 */ /* 0x000fc8000fffe1ff */
[----:B------:R-:W-:Y:S02]  /*0590*/  USHF.L.U32 UR9, UR8, 0xb, URZ ;  /* 0x0000000b08097899 */ /* 0x000fe400080006ff */
[----:B------:R-:W-:Y:S02]  /*05a0*/  USHF.L.U32 UR8, UR8, 0x1, URZ ;  /* 0x0000000108087899 */ /* 0x000fe400080006ff */
[----:B------:R-:W-:-:S04]  /*05b0*/  UIADD3 UR6, UPT, UPT, -UR6, 0x100000, URZ ;  /* 0x0010000006067890 */ /* 0x000fc8000fffe1ff */
[----:B------:R-:W-:Y:S02]  /*05c0*/  USHF.L.U32 UR7, UR6, 0xb, URZ ;  /* 0x0000000b06077899 */ /* 0x000fe400080006ff */
[----:B------:R-:W-:Y:S01]  /*05d0*/  USHF.L.U32 UR6, UR6, 0x1, URZ ;  /* 0x0000000106067899 */ /* 0x000fe200080006ff */
[----:B------:R-:W-:Y:S01]  /*05e0*/  ELECT P0, URZ, PT ;  /* 0x0000000000ff782f */ /* 0x000fe20003800000 */
[----:B---3--:R-:W-:Y:S01]  /*05f0*/  ULEA UR4, UR4, UR5, 0x18 ;  /* 0x0000000504047291 */ /* 0x008fe2000f8ec0ff */
[----:B------:R-:W3:Y:S11]  /*0600*/  FENCE.VIEW.ASYNC.S ;  /* 0x00000000000073c6 */ /* 0x000ef60000000000 */
[----:B---3--:R3:W4:Y:S01]  /*0610*/  SYNCS.EXCH.64 URZ, [UR4], UR8 ;  /* 0x0000000804ff75b2 */ /* 0x0087220008000100 */
[----:B------:R3:W1:Y:S01]  /*0620*/  SYNCS.EXCH.64 URZ, [UR4+0x28], UR6 ;  /* 0x0000280604ff75b2 */ /* 0x0006620008000100 */
        /* <DEDUP_REMOVED lines=8> */
[----:B------:R-:W-:Y:S01]  /*06b0*/  NOP ;  /* 0x0000000000007918 */ /* 0x000fe20000000000 */
.L_x_9:
[----:B------:R-:W2:Y:S01]  /*06c0*/  SHFL.IDX PT, R2, R75, RZ, 0x1f ;  /* 0x00001fff4b027589 */ /* 0x000ea200000e0000 */
[----:B------:R-:W-:Y:S01]  /*06d0*/  NOP ;  /* 0x0000000000007918 */ /* 0x000fe20000000000 */
[----:B--2---:R-:W-:-:S13]  /*06e0*/  ISETP.NE.AND P0, PT, R2, 0x1, PT ;  /* 0x000000010200780c */ /* 0x004fda0003f05270 */
[----:B------:R-:W-:Y:S05]  /*06f0*/  @P0 BRA `(.L_x_10) ;  /* 0x0000000000580947 */ /* 0x000fea0003800000 */
[----:B---3--:R-:W2:Y:S01]  /*0700*/  S2UR UR4, SR_CgaCtaId ;  /* 0x00000000000479c3 */ /* 0x008ea20000008800 */
        /* <DEDUP_REMOVED lines=10> */
[----:B--2---:R-:W-:Y:S01]  /*07b0*/  ULEA UR4, UR4, UR5, 0x18 ;  /* 0x0000000504047291 */ /* 0x004fe2000f8ec0ff */
[----:B------:R-:W2:Y:S11]  /*07c0*/  FENCE.VIEW.ASYNC.S ;  /* 0x00000000000073c6 */ /* 0x000eb60000000000 */
[----:B--2---:R2:W3:Y:S01]  /*07d0*/  SYNCS.EXCH.64 URZ, [UR4+0x50], UR8 ;  /* 0x0000500804ff75b2 */ /* 0x0044e20008000100 */
        /* <DEDUP_REMOVED lines=8> */
.L_x_10:
[----:B------:R-:W4:Y:S01]  /*0860*/  SHFL.IDX PT, R2, R75, RZ, 0x1f ;  /* 0x00001fff4b027589 */ /* 0x000f2200000e0000 */
[----:B------:R-:W-:Y:S01]  /*0870*/  NOP ;  /* 0x0000000000007918 */ /* 0x000fe20000000000 */
[----:B----4-:R-:W-:-:S13]  /*0880*/  ISETP.NE.AND P0, PT, R2, 0x3, PT ;  /* 0x000000030200780c */ /* 0x010fda0003f05270 */
[----:B------:R-:W-:Y:S05]  /*0890*/  @P0 BRA `(.L_x_11) ;  /* 0x0000000000300947 */ /* 0x000fea0003800000 */
[----:B--23--:R-:W2:Y:S01]  /*08a0*/  S2UR UR6, SR_CgaCtaId ;  /* 0x00000000000679c3 */ /* 0x00cea20000008800 */
[----:B------:R-:W-:Y:S01]  /*08b0*/  UMOV UR4, 0x400 ;  /* 0x0000040000047882 */ /* 0x000fe20000000000 */
[----:B------:R-:W-:Y:S01]  /*08c0*/  UMOV UR5, 0x20 ;  /* 0x0000002000057882 */ /* 0x000fe20000000000 */
[----:B------:R-:W-:Y:S01]  /*08d0*/  ELECT P0, URZ, PT ;  /* 0x0000000000ff782f */ /* 0x000fe20003800000 */
[----:B--2---:R-:W-:Y:S02]  /*08e0*/  ULEA UR6, UR6, UR4, 0x18 ;  /* 0x0000000406067291 */ /* 0x004fe4000f8ec0ff */
[----:B------:R-:W-:-:S04]  /*08f0*/  UIADD3 UR4, UPT, UPT, -UR5, 0x100000, URZ ;  /* 0x0010000005047890 */ /* 0x000fc8000fffe1ff */
[----:B------:R-:W-:Y:S02]  /*0900*/  USHF.L.U32 UR5, UR4, 0xb, URZ ;  /* 0x0000000b04057899 */ /* 0x000fe400080006ff */
[----:B------:R-:W-:Y:S01]  /*0910*/  USHF.L.U32 UR4, UR4, 0x1, URZ ;  /* 0x0000000104047899 */ /* 0x000fe200080006ff */
[----:B------:R-:W2:Y:S11]  /*0920*/  FENCE.VIEW.ASYNC.S ;  /* 0x00000000000073c6 */ /* 0x000eb60000000000 */
[----:B--2---:R4:W2:Y:S01]  /*0930*/  SYNCS.EXCH.64 URZ, [UR6+0x90], UR4 ;  /* 0x0000900406ff75b2 */ /* 0x0048a20008000100 */
[----:B------:R4:W3:Y:S02]  /*0940*/  SYNCS.EXCH.64 URZ, [UR6+0x98], UR4 ;  /* 0x0000980406ff75b2 */ /* 0x0008e40008000100 */
[----:B----4-:R-:W-:Y:S01]  /*0950*/  NOP ;  /* 0x0000000000007918 */ /* 0x010fe20000000000 */
.L_x_11:
[----:B------:R-:W4:Y:S01]  /*0960*/  SHFL.IDX PT, R2, R75, RZ, 0x1f ;  /* 0x00001fff4b027589 */ /* 0x000f2200000e0000 */
[----:B------:R-:W-:Y:S01]  /*0970*/  NOP ;  /* 0x0000000000007918 */ /* 0x000fe20000000000 */
[----:B----4-:R-:W-:-:S13]  /*0980*/  ISETP.NE.AND P0, PT, R2, 0x4, PT ;  /* 0x000000040200780c */ /* 0x010fda0003f05270 */
[----:B------:R-:W-:Y:S05]  /*0990*/  @P0 BRA `(.L_x_12) ;  /* 0x00000000004c0947 */ /* 0x000fea0003800000 */
[----:B--23--:R-:W2:Y:S01]  /*09a0*/  S2UR UR6, SR_CgaCtaId ;  /* 0x00000000000679c3 */ /* 0x00cea20000008800 */
[----:B------:R-:W-:Y:S01]  /*09b0*/  UMOV UR4, 0x3a0 ;  /* 0x000003a000047882 */ /* 0x000fe20000000000 */
[----:B------:R-:W-:Y:S01]  /*09c0*/  UMOV UR5, 0x400 ;  /* 0x0000040000057882 */ /* 0x000fe20000000000 */
[----:B------:R-:W-:Y:S01]  /*09d0*/  USEL UR4, UR4, 0x320, UP3 ;  /* 0x0000032004047887 */ /* 0x000fe20009800000 */
[----:B------:R-:W-:Y:S01]  /*09e0*/  UMOV UR8, 0x1 ;  /* 0x0000000100087882 */ /* 0x000fe20000000000 */
[----:B------:R-:W-:Y:S01]  /*09f0*/  ELECT P0, URZ, PT ;  /* 0x0000000000ff782f */ /* 0x000fe20003800000 */
[----:B------:R-:W-:-:S04]  /*0a00*/  UIADD3 UR8, UPT, UPT, -UR8, 0x100000, URZ ;  /* 0x0010000008087890 */ /* 0x000fc8000fffe1ff */
[----:B------:R-:W-:Y:S02]  /*0a10*/  USHF.L.U32 UR9, UR8, 0xb, URZ ;  /* 0x0000000b08097899 */ /* 0x000fe400080006ff */
[----:B------:R-:W-:Y:S02]  /*0a20*/  USHF.L.U32 UR8, UR8, 0x1, URZ ;  /* 0x0000000108087899 */ /* 0x000fe400080006ff */
[----:B--2---:R-:W-:Y:S02]  /*0a30*/  ULEA UR6, UR6, UR5, 0x18 ;  /* 0x0000000506067291 */ /* 0x004fe4000f8ec0ff */
[----:B------:R-:W-:-:S04]  /*0a40*/  UIADD3 UR4, UPT, UPT, -UR4, 0x100000, URZ ;  /* 0x0010000004047890 */ /* 0x000fc8000fffe1ff */
[----:B------:R-:W-:Y:S02]  /*0a50*/  USHF.L.U32 UR5, UR4, 0xb, URZ ;  /* 0x0000000b04057899 */ /* 0x000fe400080006ff */
[----:B------:R-:W-:Y:S01]  /*0a60*/  USHF.L.U32 UR4, UR4, 0x1, URZ ;  /* 0x0000000104047899 */ /* 0x000fe200080006ff */
[----:B------:R-:W2:Y:S03]  /*0a70*/  FENCE.VIEW.ASYNC.S ;  /* 0x00000000000073c6 */ /* 0x000ea60000000000 */
[----:B--2---:R4:W2:Y:S08]  /*0a80*/  SYNCS.EXCH.64 URZ, [UR6+0xa0], UR8 ;  /* 0x0000a00806ff75b2 */ /* 0x0048b00008000100 */
[----:B------:R4:W3:Y:S01]  /*0a90*/  SYNCS.EXCH.64 URZ, [UR6+0xb0], UR4 ;  /* 0x0000b00406ff75b2 */ /* 0x0008e20008000100 */
[----:B------:R4:W1:Y:S01]  /*0aa0*/  SYNCS.EXCH.64 URZ, [UR6+0xa8], UR8 ;  /* 0x0000a80806ff75b2 */ /* 0x0008620008000100 */
[----:B------:R4:W1:Y:S02]  /*0ab0*/  SYNCS.EXCH.64 URZ, [UR6+0xb8], UR4 ;  /* 0x0000b80406ff75b2 */ /* 0x0008640008000100 */
[----:B----4-:R-:W-:Y:S01]  /*0ac0*/  NOP ;  /* 0x0000000000007918 */ /* 0x010fe20000000000 */
.L_x_12:
[----:B------:R-:W4:Y:S01]  /*0ad0*/  SHFL.IDX PT, R2, R75, RZ, 0x1f ;  /* 0x00001fff4b027589 */ /* 0x000f2200000e0000 */
[----:B------:R-:W-:Y:S01]  /*0ae0*/  NOP ;  /* 0x0000000000007918 */ /* 0x000fe20000000000 */
[----:B----4-:R-:W-:-:S13]  /*0af0*/  ISETP.NE.AND P0, PT, R2, 0x5, PT ;  /* 0x000000050200780c */ /* 0x010fda0003f05270 */
[----:B------:R-:W-:Y:S05]  /*0b00*/  @P0 BRA `(.L_x_13) ;  /* 0x0000000000580947 */ /* 0x000fea0003800000 */
[----:B--23--:R-:W2:Y:S01]  /*0b10*/  S2UR UR4, SR_CgaCtaId ;  /* 0x00000000000479c3 */ /* 0x00cea20000008800 */
        /* <DEDUP_REMOVED lines=12> */
[----:B--2---:R4:W2:Y:S01]  /*0be0*/  SYNCS.EXCH.64 URZ, [UR4+0xc0], UR8 ;  /* 0x0000c00804ff75b2 */ /* 0x0048a20008000100 */
[----:B------:R4:W3:Y:S01]  /*0bf0*/  SYNCS.EXCH.64 URZ, [UR4+0xe0], UR6 ;  /* 0x0000e00604ff75b2 */ /* 0x0008e20008000100 */
[----:B------:R4:W1:Y:S01]  /*0c00*/  SYNCS.EXCH.64 URZ, [UR4+0xc8], UR8 ;  /* 0x0000c80804ff75b2 */ /* 0x0008620008000100 */
[----:B------:R4:W1:Y:S01]  /*0c10*/  SYNCS.EXCH.64 URZ, [UR4+0xe8], UR6 ;  /* 0x0000e80604ff75b2 */ /* 0x0008620008000100 */
[----:B------:R4:W1:Y:S01]  /*0c20*/  SYNCS.EXCH.64 URZ, [UR4+0xd0], UR8 ;  /* 0x0000d00804ff75b2 */ /* 0x0008620008000100 */
[----:B------:R4:W1:Y:S01]  /*0c30*/  SYNCS.EXCH.64 URZ, [UR4+0xf0], UR6 ;  /* 0x0000f00604ff75b2 */ /* 0x0008620008000100 */
[----:B------:R4:W1:Y:S01]  /*0c40*/  SYNCS.EXCH.64 URZ, [UR4+0xd8], UR8 ;  /* 0x0000d80804ff75b2 */ /* 0x0008620008000100 */
[----:B------:R4:W1:Y:S02]  /*0c50*/  SYNCS.EXCH.64 URZ, [UR4+0xf8], UR6 ;  /* 0x0000f80604ff75b2 */ /* 0x0008640008000100 */
[----:B----4-:R-:W-:Y:S01]  /*0c60*/  NOP ;  /* 0x0000000000007918 */ /* 0x010fe20000000000 */
.L_x_13:
[----:B------:R-:W4:Y:S01]  /*0c70*/  SHFL.IDX PT, R2, R75, RZ, 0x1f ;  /* 0x00001fff4b027589 */ /* 0x000f2200000e0000 */
[----:B------:R-:W1:Y:S01]  /*0c80*/  S2UR UR45, SR_CgaCtaId ;  /* 0x00000000002d79c3 */ /* 0x000e620000008800 */
[----:B------:R-:W-:Y:S01]  /*0c90*/  NOP ;  /* 0x0000000000007918 */ /* 0x000fe20000000000 */
[----:B----4-:R-:W-:-:S13]  /*0ca0*/  ISETP.NE.AND P0, PT, R2, 0x3, PT ;  /* 0x000000030200780c */ /* 0x010fda0003f05270 */
[----:B-1----:R-:W-:Y:S05]  /*0cb0*/  @P0 BRA `(.L_x_14) ;  /* 0x0000000000340947 */ /* 0x002fea0003800000 */
[----:B--23--:R-:W-:Y:S01]  /*0cc0*/  UMOV UR4, 0x400 ;  /* 0x0000040000047882 */ /* 0x00cfe20000000000 */
[----:B------:R-:W-:Y:S01]  /*0cd0*/  UMOV UR6, 0x20 ;  /* 0x0000002000067882 */ /* 0x000fe20000000000 */
[----:B------:R-:W-:Y:S02]  /*0ce0*/  ULEA UR4, UR45, UR4, 0x18 ;  /* 0x000000042d047291 */ /* 0x000fe4000f8ec0ff */
[----:B------:R-:W-:-:S04]  /*0cf0*/  UIADD3 UR6, UPT, UPT, -UR6, 0x100000, URZ ;  /* 0x0010000006067890 */ /* 0x000fc8000fffe1ff */
[----:B------:R-:W-:Y:S02]  /*0d00*/  USHF.L.U32 UR7, UR6, 0xb, URZ ;  /* 0x0000000b06077899 */ /* 0x000fe400080006ff */
[----:B------:R-:W-:Y:S01]  /*0d10*/  USHF.L.U32 UR6, UR6, 0x1, URZ ;  /* 0x0000000106067899 */ /* 0x000fe200080006ff */
[----:B------:R-:W-:Y:S01]  /*0d20*/  ELECT P0, URZ, PT ;  /* 0x0000000000ff782f */ /* 0x000fe20003800000 */
[----:B------:R-:W1:Y:S10]  /*0d30*/  FENCE.VIEW.ASYNC.S ;  /* 0x00000000000073c6 */ /* 0x000e740000000000 */
[----:B-1----:R1:W4:Y:S01]  /*0d40*/  SYNCS.EXCH.64 URZ, [UR4+0x100], UR6 ;  /* 0x0001000604ff75b2 */ /* 0x0023220008000100 */
[----:B------:R1:W2:Y:S01]  /*0d50*/  SYNCS.EXCH.64 URZ, [UR4+0x110], UR6 ;  /* 0x0001100604ff75b2 */ /* 0x0002a20008000100 */
[----:B------:R1:W3:Y:S01]  /*0d60*/  SYNCS.EXCH.64 URZ, [UR4+0x108], UR6 ;  /* 0x0001080604ff75b2 */ /* 0x0002e20008000100 */
[----:B------:R1:W1:Y:S01]  /*0d70*/  SYNCS.EXCH.64 URZ, [UR4+0x118], UR6 ;  /* 0x0001180604ff75b2 */ /* 0x0002620008000100 */
[----:B------:R-:W-:Y:S01]  /*0d80*/  NOP ;  /* 0x0000000000007918 */ /* 0x000fe20000000000 */
.L_x_14:
[----:B-123--:R-:W1:Y:S01]  /*0d90*/  LDCU UR4, c[0x0][0x36c] ;  /* 0x00006d80ff0477ac */ /* 0x00ee620008000800 */
[----:B------:R-:W-:Y:S01]  /*0da0*/  ISETP.NE.OR P3, PT, R0, 0x2, !P3 ;  /* 0x000000020000780c */ /* 0x000fe20005f65670 */
[----:B------:R-:W-:Y:S01]  /*0db0*/  NOP ;  /* 0x0000000000007918 */ /* 0x000fe20000000000 */
[----:B------:R-:W-:Y:S01]  /*0dc0*/  LOP3.LUT R0, R85, 0x1f, RZ, 0xc0, !PT ;  /* 0x0000001f55007812 */ /* 0x000fe200078ec0ff */
[----:B------:R-:W-:Y:S02]  /*0dd0*/  UISETP.NE.AND UP4, UPT, UR17, URZ, UPT ;  /* 0x000000ff1100728c */ /* 0x000fe4000bf85270 */
[----:B-1----:R-:W-:-:S09]  /*0de0*/  UISETP.EQ.U32.AND UP5, UPT, UR4, 0x1, UPT ;  /* 0x000000010400788c */ /* 0x002fd2000bfa2070 */
[----:B------:R-:W-:Y:S05]  /*0df0*/  BRA.U !UP5, `(.L_x_15) ;  /* 0x000000010d087547 */ /* 0x000fea000b800000 */
[----:B----4-:R-:W-:Y:S01]  /*0e00*/  UCGABAR_ARV ;  /* 0x00000000000079c7 */ /* 0x010fe20008000000 */
[----:B------:R-:W-:Y:S05]  /*0e10*/  BRA `(.L_x_16) ;  /* 0x0000000000047947 */ /* 0x000fea0003800000 */
.L_x_15:
[----:B----4-:R-:W-:Y:S01]  /*0e20*/  NOP ;  /* 0x0000000000007918 */ /* 0x010fe20000000000 */
.L_x_16:
[----:B------:R-:W1:Y:S01]  /*0e30*/  S2UR UR7, SR_CTAID.X ;  /* 0x00000000000779c3 */ /* 0x000e620000002500 */
[----:B------:R-:W-:-:S05]  /*0e40*/  CS2R.32 R77, SR_CgaSize ;  /* 0x00000000004d7805 */ /* 0x000fca0000008a00 */
[----:B------:R-:W-:-:S05]  /*0e50*/  IMAD R77, R77, -0xa0, RZ ;  /* 0xffffff604d4d7824 */ /* 0x000fca00078e02ff */
[----:B------:R-:W-:-:S14]  /*0e60*/  R2UR UR5, R77 ;  /* 0x000000004d0572ca */ /* 0x000fdc00000e0000 */
[----:B------:R-:W2:Y:S01]  /*0e70*/  LDCU UR5, c[0x0][UR5+0x2b0] ;  /* 0x00005600050577ac */ /* 0x000ea20008000800 */
[----:B------:R-:W-:-:S05]  /*0e80*/  CS2R.32 R77, SR_CgaSize ;  /* 0x00000000004d7805 */ /* 0x000fca0000008a00 */
[----:B------:R-:W-:-:S05]  /*0e90*/  IMAD R77, R77, -0xa0, RZ ;  /* 0xffffff604d4d7824 */ /* 0x000fca00078e02ff */
[----:B------:R-:W-:-:S14]  /*0ea0*/  R2UR UR4, R77 ;  /* 0x000000004d0472ca */ /* 0x000fdc00000e0000 */
[----:B------:R-:W3:Y:S01]  /*0eb0*/  LDCU UR4, c[0x0][UR4+0x2b4] ;  /* 0x00005680040477ac */ /* 0x000ee20008000800 */
[----:B------:R-:W4:Y:S01]  /*0ec0*/  S2UR UR8, SR_CTAID.Y ;  /* 0x00000000000879c3 */ /* 0x000f220000002600 */
[----:B------:R-:W-:-:S05]  /*0ed0*/  CS2R.32 R77, SR_CgaSize ;  /* 0x00000000004d7805 */ /* 0x000fca0000008a00 */
[----:B------:R-:W-:-:S05]  /*0ee0*/  IMAD R77, R77, -0xa0, RZ ;  /* 0xffffff604d4d7824 */ /* 0x000fca00078e02ff */
[----:B------:R-:W-:-:S14]  /*0ef0*/  R2UR UR9, R77 ;  /* 0x000000004d0972ca */ /* 0x000fdc00000e0000 */
[----:B------:R-:W3:Y:S01]  /*0f00*/  LDCU UR9, c[0x0][UR9+0x2a0] ;  /* 0x00005400090977ac */ /* 0x000ee20008000800 */
[----:B------:R-:W-:-:S05]  /*0f10*/  CS2R.32 R77, SR_CgaSize ;  /* 0x00000000004d7805 */ /* 0x000fca0000008a00 */
[----:B------:R-:W-:-:S05]  /*0f20*/  IMAD R77, R77, -0xa0, RZ ;  /* 0xffffff604d4d7824 */ /* 0x000fca00078e02ff */
[----:B------:R-:W-:-:S14]  /*0f30*/  R2UR UR10, R77 ;  /* 0x000000004d0a72ca */ /* 0x000fdc00000e0000 */
[----:B------:R-:W3:Y:S01]  /*0f40*/  LDCU UR10, c[0x0][UR10+0x2a4] ;  /* 0x000054800a0a77ac */ /* 0x000ee20008000800 */
[----:B------:R-:W3:Y:S01]  /*0f50*/  S2UR UR36, SR_CTAID.Z ;  /* 0x00000000002479c3 */ /* 0x000ee20000002700 */
[----:B------:R-:W3:Y:S01]  /*0f60*/  LDCU UR21, c[0x0][0xb24] ;  /* 0x00016480ff1577ac */ /* 0x000ee20008000800 */
[----:B------:R-:W3:Y:S01]  /*0f70*/  LDCU UR42, c[0x0][0xb24] ;  /* 0x00016480ff2a77ac */ /* 0x000ee20008000800 */
[----:B-1----:R-:W-:Y:S01]  /*0f80*/  I2FP.F32.U32 R3, UR7 ;  /* 0x0000000700037c45 */ /* 0x002fe20008201000 */
[----:B------:R-:W1:Y:S04]  /*0f90*/  LDCU UR28, c[0x0][0xb30] ;  /* 0x00016600ff1c77ac */ /* 0x000e680008000800 */
[----:B--2---:R-:W-:Y:S01]  /*0fa0*/  FMUL R3, R3, UR5 ;  /* 0x0000000503037c20 */ /* 0x004fe20008400000 */
[----:B------:R-:W-:Y:S01]  /*0fb0*/  USHF.L.U32 UR26, UR45, 0xb, URZ ;  /* 0x0000000b2d1a7899 */ /* 0x000fe200080006ff */
[----:B----4-:R-:W-:Y:S01]  /*0fc0*/  I2FP.F32.U32 R2, UR8 ;  /* 0x0000000800027c45 */ /* 0x010fe20008201000 */
[----:B------:R-:W-:Y:S01]  /*0fd0*/  UMOV UR16, UR7 ;  /* 0x0000000700107c82 */ /* 0x000fe20008000000 */
[----:B------:R-:W-:-:S02]  /*0fe0*/  UMOV UR20, UR8 ;  /* 0x0000000800147c82 */ /* 0x000fc40008000000 */
[----:B------:R-:W2:Y:S01]  /*0ff0*/  F2I.U32.TRUNC.NTZ R3, R3 ;  /* 0x0000000300037305 */ /* 0x000ea2000020f000 */
[----:B---3--:R-:W-:Y:S01]  /*1000*/  UISETP.GE.AND UP2, UPT, UR21, 0x1, UPT ;  /* 0x000000011500788c */ /* 0x008fe2000bf46270 */
[----:B------:R-:W-:-:S06]  /*1010*/  FMUL R2, R2, UR4 ;  /* 0x0000000402027c20 */ /* 0x000fcc0008400000 */
[----:B------:R-:W3:Y:S01]  /*1020*/  F2I.U32.TRUNC.NTZ R2, R2 ;  /* 0x0000000200027305 */ /* 0x000ee2000020f000 */
[----:B--2---:R-:W-:Y:S02]  /*1030*/  R2UR UR4, R3 ;  /* 0x00000000030472ca */ /* 0x004fe400000e0000 */
[----:B---3--:R-:W-:Y:S02]  /*1040*/  R2UR UR6, R2 ;  /* 0x00000000020672ca */ /* 0x008fe400000e0000 */
[----:B------:R-:W-:-:S09]  /*1050*/  PRMT R2, RZ, 0x7610, R2 ;  /* 0x00007610ff027816 */ /* 0x000fd20000000002 */
[----:B------:R-:W-:-:S04]  /*1060*/  UIADD3 UR5, UPT, UPT, -UR4, URZ, URZ ;  /* 0x000000ff04057290 */ /* 0x000fc8000fffe1ff */
[----:B------:R-:W-:Y:S02]  /*1070*/  UIMAD UR5, UR9, UR5, UR7 ;  /* 0x00000005090572a4 */ /* 0x000fe4000f8e0207 */
[----:B------:R-:W-:-:S04]  /*1080*/  UIADD3 UR4, UPT, UPT, -UR6, URZ, URZ ;  /* 0x000000ff06047290 */ /* 0x000fc8000fffe1ff */
[----:B------:R-:W-:Y:S01]  /*1090*/  IMAD.U32 R77, RZ, RZ, UR5 ;  /* 0x00000005ff4d7e24 */ /* 0x000fe2000f8e00ff */
[----:B------:R-:W-:-:S06]  /*10a0*/  UIMAD UR4, UR10, UR4, UR8 ;  /* 0x000000040a0472a4 */ /* 0x000fcc000f8e0208 */
[----:B------:R-:W-:Y:S01]  /*10b0*/  IMAD.U32 R76, RZ, RZ, UR4 ;  /* 0x00000004ff4c7e24 */ /* 0x000fe2000f8e00ff */
[----:B-1----:R-:W-:Y:S06]  /*10c0*/  BRA.U UP4, `(.L_x_17) ;  /* 0x0000000104487547 */ /* 0x002fec000b800000 */
[----:B------:R-:W-:Y:S02]  /*10d0*/  R2UR UR4, R76 ;  /* 0x000000004c0472ca */ /* 0x000fe400000e0000 */
[----:B------:R-:W-:-:S11]  /*10e0*/  R2UR UR6, R77 ;  /* 0x000000004d0672ca */ /* 0x000fd600000e0000 */
[----:B------:R-:W-:Y:S02]  /*10f0*/  UISETP.NE.AND UP0, UPT, UR4, URZ, UPT ;  /* 0x000000ff0400728c */ /* 0x000fe4000bf05270 */
[----:B------:R-:W-:Y:S02]  /*1100*/  UISETP.NE.AND UP1, UPT, UR4, 0x1, UPT ;  /* 0x000000010400788c */ /* 0x000fe4000bf25270 */
[----:B------:R-:W-:Y:S02]  /*1110*/  UISETP.EQ.OR UP0, UPT, UR6, URZ, !UP0 ;  /* 0x000000ff0600728c */ /* 0x000fe4000c702670 */
[----:B------:R-:W-:Y:S02]  /*1120*/  USEL UR5, URZ, 0x2, UP1 ;  /* 0x00000002ff057887 */ /* 0x000fe40008800000 */
[----:B------:R-:W-:Y:S02]  /*1130*/  USEL UR8, URZ, 0x1, !UP0 ;  /* 0x00000001ff087887 */ /* 0x000fe4000c000000 */
[----:B------:R-:W-:-:S02]  /*1140*/  UISETP.NE.AND UP0, UPT, UR4, 0x2, UPT ;  /* 0x000000020400788c */ /* 0x000fc4000bf05270 */
[----:B------:R-:W-:Y:S02]  /*1150*/  UISETP.NE.AND UP1, UPT, UR4, 0x3, UPT ;  /* 0x000000030400788c */ /* 0x000fe4000bf25270 */
[----:B------:R-:W-:Y:S02]  /*1160*/  USEL UR4, URZ, 0x4, UP0 ;  /* 0x00000004ff047887 */ /* 0x000fe40008000000 */
[----:B------:R-:W-:Y:S02]  /*1170*/  UISETP.NE.AND UP0, UPT, UR6, URZ, UPT ;  /* 0x000000ff0600728c */ /* 0x000fe4000bf05270 */
[----:B------:R-:W-:Y:S02]  /*1180*/  USEL UR6, URZ, 0x8, UP1 ;  /* 0x00000008ff067887 */ /* 0x000fe40008800000 */
[----:B------:R-:W-:Y:S02]  /*1190*/  USEL UR7, UR5, 0x2, UP0 ;  /* 0x0000000205077887 */ /* 0x000fe40008000000 */
[----:B------:R-:W-:-:S02]  /*11a0*/  USEL UR4, UR4, 0x4, UP0 ;  /* 0x0000000404047887 */ /* 0x000fc40008000000 */
[----:B------:R-:W-:Y:S02]  /*11b0*/  USEL UR5, UR6, 0x8, UP0 ;  /* 0x0000000806057887 */ /* 0x000fe40008000000 */
[----:B------:R-:W-:-:S04]  /*11c0*/  UIADD3 UR4, UPT, UPT, UR4, UR7, UR8 ;  /* 0x0000000704047290 */ /* 0x000fc8000fffe008 */
[----:B------:R-:W-:-:S06]  /*11d0*/  UIADD3 UR4, UPT, UPT, UR4, UR5, URZ ;  /* 0x0000000504047290 */ /* 0x000fcc000fffe0ff */
[----:B------:R-:W-:Y:S02]  /*11e0*/  IMAD.U32 R2, RZ, RZ, UR4 ;  /* 0x00000004ff027e24 */ /* 0x000fe4000f8e00ff */
.L_x_17:
[----:B------:R-:W-:Y:S05]  /*11f0*/  BRA.U !UP2, `(.L_x_18) ;  /* 0x000000010ad47547 */ /* 0x000fea000b800000 */
[----:B------:R-:W1:Y:S01]  /*1200*/  LDCU.128 UR12, c[0x0][0xb10] ;  /* 0x00016200ff0c77ac */ /* 0x000e620008000c00 */
[----:B------:R-:W2:Y:S01]  /*1210*/  LDCU UR6, c[0x0][0x370] ;  /* 0x00006e00ff0677ac */ /* 0x000ea20008000800 */
[----:B------:R-:W3:Y:S01]  /*1220*/  LDCU UR5, c[0x0][0x374] ;  /* 0x00006e80ff0577ac */ /* 0x000ee20008000800 */
[----:B------:R-:W4:Y:S01]  /*1230*/  LDCU UR27, c[0x0][0xb0c] ;  /* 0x00016180ff1b77ac */ /* 0x000f220008000800 */
[----:B------:R-:W4:Y:S01]  /*1240*/  LDCU UR4, c[0x0][0xb20] ;  /* 0x00016400ff0477ac */ /* 0x000f220008000800 */
[----:B------:R-:W4:Y:S01]  /*1250*/  LDCU.64 UR8, c[0x0][0xb28] ;  /* 0x00016500ff0877ac */ /* 0x000f220008000a00 */
[----:B-1----:R-:W-:Y:S02]  /*1260*/  UISETP.NE.AND UP0, UPT, UR14, 0x1, UPT ;  /* 0x000000010e00788c */ /* 0x002fe4000bf05270 */
[----:B---3--:R-:W-:Y:S02]  /*1270*/  UIMAD.WIDE.U32 UR10, UR5, UR15, URZ ;  /* 0x0000000f050a72a5 */ /* 0x008fe4000f8e00ff */
[----:B--2---:R-:W-:-:S02]  /*1280*/  UIMAD.WIDE.U32 UR22, UR6, UR12, URZ ;  /* 0x0000000c061672a5 */ /* 0x004fc4000f8e00ff */
[----:B----4-:R-:W-:Y:S02]  /*1290*/  UISETP.NE.AND UP1, UPT, UR27, 0x1, UPT ;  /* 0x000000011b00788c */ /* 0x010fe4000bf25270 */
[----:B------:R-:W-:Y:S01]  /*12a0*/  UISETP.NE.AND UP2, UPT, UR21, 0x1, UPT ;  /* 0x000000011500788c */ /* 0x000fe2000bf45270 */
[----:B------:R-:W-:Y:S02]  /*12b0*/  UMOV UR10, UR11 ;  /* 0x0000000b000a7c82 */ /* 0x000fe40008000000 */
[----:B------:R-:W-:Y:S01]  /*12c0*/  UMOV UR22, UR23 ;  /* 0x0000001700167c82 */ /* 0x000fe20008000000 */
[----:B------:R-:W-:Y:S02]  /*12d0*/  @UP0 USHF.R.U32.HI UR5, URZ, UR4, UR10 ;  /* 0x00000004ff050299 */ /* 0x000fe4000801160a */
[----:B------:R-:W-:Y:S02]  /*12e0*/  UIMAD.WIDE.U32 UR24, UR20, UR15, URZ ;  /* 0x0000000f141872a5 */ /* 0x000fe4000f8e00ff */
[----:B------:R-:W-:-:S02]  /*12f0*/  UIMAD.WIDE.U32 UR10, UR5, UR8, URZ ;  /* 0x00000008050a72a5 */ /* 0x000fc4000f8e00ff */
[----:B------:R-:W-:Y:S02]  /*1300*/  @UP1 USHF.R.U32.HI UR6, URZ, UR13, UR22 ;  /* 0x0000000dff061299 */ /* 0x000fe40008011616 */
[----:B------:R-:W-:Y:S02]  /*1310*/  UIMAD.WIDE.U32 UR18, UR16, UR12, URZ ;  /* 0x0000000c101272a5 */ /* 0x000fe4000f8e00ff */
[----:B------:R-:W-:Y:S01]  /*1320*/  UIMAD.WIDE.U32 UR22, UR6, UR8, URZ ;  /* 0x00000008061672a5 */ /* 0x000fe2000f8e00ff */
[----:B------:R-:W-:Y:S01]  /*1330*/  UMOV UR24, UR25 ;  /* 0x0000001900187c82 */ /* 0x000fe20008000000 */
[----:B------:R-:W-:Y:S01]  /*1340*/  UMOV UR10, UR11 ;  /* 0x0000000b000a7c82 */ /* 0x000fe20008000000 */
[----:B------:R-:W-:Y:S02]  /*1350*/  USHF.R.U32.HI UR24, URZ, UR4, UR24 ;  /* 0x00000004ff187299 */ /* 0x000fe40008011618 */
[----:B------:R-:W-:Y:S02]  /*1360*/  @UP2 USHF.R.U32.HI UR5, URZ, UR9, UR10 ;  /* 0x00000009ff052299 */ /* 0x000fe4000801160a */
[----:B------:R-:W-:Y:S01]  /*1370*/  UMOV UR7, UR23 ;  /* 0x0000001700077c82 */ /* 0x000fe20008000000 */
[----:B------:R-:W-:Y:S01]  /*1380*/  UMOV UR18, UR19 ;  /* 0x0000001300127c82 */ /* 0x000fe20008000000 */
[----:B------:R-:W-:-:S02]  /*1390*/  @UP2 USHF.R.U32.HI UR6, URZ, UR9, UR7 ;  /* 0x00000009ff062299 */ /* 0x000fc40008011607 */
[----:B------:R-:W-:Y:S02]  /*13a0*/  USHF.R.U32.HI UR13, URZ, UR13, UR18 ;  /* 0x0000000dff0d7299 */ /* 0x000fe40008011612 */
[----:B------:R-:W-:Y:S02]  /*13b0*/  USEL UR4, UR20, UR24, !UP0 ;  /* 0x0000001814047287 */ /* 0x000fe4000c000000 */
[----:B------:R-:W-:Y:S02]  /*13c0*/  UIMAD UR7, UR5, UR21, URZ ;  /* 0x00000015050772a4 */ /* 0x000fe4000f8e02ff */
[----:B------:R-:W-:Y:S02]  /*13d0*/  USEL UR5, UR16, UR13, !UP1 ;  /* 0x0000000d10057287 */ /* 0x000fe4000c800000 */
[----:B------:R-:W-:Y:S02]  /*13e0*/  UIMAD UR12, UR6, UR21, URZ ;  /* 0x00000015060c72a4 */ /* 0x000fe4000f8e02ff */
[----:B------:R-:W-:-:S02]  /*13f0*/  UISETP.GE.AND UP0, UPT, UR4, UR7, UPT ;  /* 0x000000070400728c */ /* 0x000fc4000bf06270 */
[----:B------:R-:W-:Y:S02]  /*1400*/  UIMAD.WIDE.U32 UR10, UR4, UR8, URZ ;  /* 0x00000008040a72a5 */ /* 0x000fe4000f8e00ff */
[----:B------:R-:W-:Y:S02]  /*1410*/  UISETP.GE.OR UP0, UPT, UR5, UR12, UP0 ;  /* 0x0000000c0500728c */ /* 0x000fe40008706670 */
[----:B------:R-:W-:Y:S02]  /*1420*/  UIMAD.WIDE.U32 UR12, UR5, UR8, URZ ;  /* 0x00000008050c72a5 */ /* 0x000fe4000f8e00ff */
[----:B------:R-:W-:Y:S01]  /*1430*/  UIADD3 UR10, UPT, UPT, -UR4, URZ, URZ ;  /* 0x000000ff040a7290 */ /* 0x000fe2000fffe1ff */
[----:B------:R-:W-:Y:S01]  /*1440*/  UMOV UR8, UR11 ;  /* 0x0000000b00087c82 */ /* 0x000fe20008000000 */
[----:B------:R-:W-:Y:S02]  /*1450*/  UIADD3 UR11, UPT, UPT, -UR5, URZ, URZ ;  /* 0x000000ff050b7290 */ /* 0x000fe4000fffe1ff */
[----:B------:R-:W-:-:S03]  /*1460*/  USHF.R.U32.HI UR8, URZ, UR9, UR8 ;  /* 0x00000009ff087299 */ /* 0x000fc60008011608 */
[----:B------:R-:W-:Y:S01]  /*1470*/  @!UP0 UMOV UR7, UR13 ;  /* 0x0000000d00078c82 */ /* 0x000fe20008000000 */
[----:B------:R-:W-:Y:S02]  /*1480*/  UIMAD UR20, UR14, UR10, UR20 ;  /* 0x0000000a0e1472a4 */ /* 0x000fe4000f8e0214 */
[----:B------:R-:W-:Y:S02]  /*1490*/  USEL UR8, UR4, UR8, !UP2 ;  /* 0x0000000804087287 */ /* 0x000fe4000d000000 */
[----:B------:R-:W-:Y:S02]  /*14a0*/  @!UP0 USHF.R.U32.HI UR7, URZ, UR9, UR7 ;  /* 0x00000009ff078299 */ /* 0x000fe40008011607 */
[----:B------:R-:W-:Y:S02]  /*14b0*/  UIADD3 UR9, UPT, UPT, -UR8, URZ, URZ ;  /* 0x000000ff08097290 */ /* 0x000fe4000fffe1ff */
[----:B------:R-:W-:Y:S02]  /*14c0*/  @!UP0 USEL UR7, UR5, UR7, !UP2 ;  /* 0x0000000705078287 */ /* 0x000fe4000d000000 */
[----:B------:R-:W-:-:S02]  /*14d0*/  UIMAD UR9, UR21, UR9, UR4 ;  /* 0x00000009150972a4 */ /* 0x000fc4000f8e0204 */
[----:B------:R-:W-:Y:S02]  /*14e0*/  @!UP0 UIADD3 UR8, UPT, UPT, UR8, -UR7, URZ ;  /* 0x8000000708088290 */ /* 0x000fe4000fffe0ff */
[----:B------:R-:W-:Y:S02]  /*14f0*/  @!UP0 UIMAD UR6, UR9, UR6, UR7 ;  /* 0x00000006090682a4 */ /* 0x000fe4000f8e0207 */
[----:B------:R-:W-:Y:S02]  /*1500*/  @!UP0 UIMAD UR4, UR8, UR21, UR5 ;  /* 0x00000015080482a4 */ /* 0x000fe4000f8e0205 */
[----:B------:R-:W-:Y:S02]  /*1510*/  UIMAD UR16, UR27, UR11, UR16 ;  /* 0x0000000b1b1072a4 */ /* 0x000fe4000f8e0210 */
[----:B------:R-:W-:Y:S01]  /*1520*/  UIMAD UR20, UR4, UR14, UR20 ;  /* 0x0000000e041472a4 */ /* 0x000fe2000f8e0214 */
[----:B------:R-:W-:Y:S02]  /*1530*/  @!UP0 UMOV UR5, UR6 ;  /* 0x0000000600058c82 */ /* 0x000fe40008000000 */
[----:B------:R-:W-:-:S12]  /*1540*/  UIMAD UR16, UR5, UR27, UR16 ;  /* 0x0000001b051072a4 */ /* 0x000fd8000f8e0210 */
.L_x_18:
[----:B------:R-:W-:Y:S02]  /*1550*/  UISETP.NE.AND UP1, UPT, UR28, 0x1, UPT ;  /* 0x000000011c00788c */ /* 0x000fe4000bf25270 */
[----:B------:R-:W-:Y:S02]  /*1560*/  UISETP.NE.AND UP0, UPT, UR17, 0x2, UPT ;  /* 0x000000021100788c */ /* 0x000fe4000bf05270 */
[----:B------:R-:W-:-:S05]  /*1570*/  ULOP3.LUT UR24, UR26, 0x1800, URZ, 0xc0, !UPT ;  /* 0x000018001a187892 */ /* 0x000fca000f8ec0ff */
[----:B------:R-:W-:Y:S07]  /*1580*/  BRA.U UP1, `(.L_x_19) ;  /* 0x0000000101447547 */ /* 0x000fee000b800000 */
[----:B------:R-:W1:Y:S01]  /*1590*/  LDCU.128 UR8, c[0x0][0xb10] ;  /* 0x00016200ff0877ac */ /* 0x000e620008000c00 */
[----:B------:R-:W2:Y:S01]  /*15a0*/  LDCU UR12, c[0x0][0xb0c] ;  /* 0x00016180ff0c77ac */ /* 0x000ea20008000800 */
[----:B------:R-:W3:Y:S01]  /*15b0*/  LDCU UR13, c[0x0][0xb20] ;  /* 0x00016400ff0d77ac */ /* 0x000ee20008000800 */
[----:B-1----:R-:W-:Y:S02]  /*15c0*/  UIMAD.WIDE.U32 UR6, UR16, UR8, URZ ;  /* 0x00000008100672a5 */ /* 0x002fe4000f8e00ff */
[----:B------:R-:W-:Y:S02]  /*15d0*/  UIMAD.WIDE.U32 UR4, UR20, UR11, URZ ;  /* 0x0000000b140472a5 */ /* 0x000fe4000f8e00ff */
[----:B--2---:R-:W-:Y:S02]  /*15e0*/  UISETP.NE.AND UP2, UPT, UR12, 0x1, UPT ;  /* 0x000000010c00788c */ /* 0x004fe4000bf45270 */
[----:B------:R-:W-:Y:S01]  /*15f0*/  UISETP.NE.AND UP1, UPT, UR10, 0x1, UPT ;  /* 0x000000010a00788c */ /* 0x000fe2000bf25270 */
[----:B------:R-:W-:-:S02]  /*1600*/  UMOV UR6, UR7 ;  /* 0x0000000700067c82 */ /* 0x000fc40008000000 */
[----:B------:R-:W-:Y:S01]  /*1610*/  UMOV UR4, UR5 ;  /* 0x0000000500047c82 */ /* 0x000fe20008000000 */
[----:B------:R-:W-:Y:S02]  /*1620*/  USHF.R.U32.HI UR6, URZ, UR9, UR6 ;  /* 0x00000009ff067299 */ /* 0x000fe40008011606 */
[----:B---3--:R-:W-:Y:S02]  /*1630*/  USHF.R.U32.HI UR4, URZ, UR13, UR4 ;  /* 0x0000000dff047299 */ /* 0x008fe40008011604 */
[----:B------:R-:W-:Y:S02]  /*1640*/  USEL UR5, UR16, UR6, !UP2 ;  /* 0x0000000610057287 */ /* 0x000fe4000d000000 */
[----:B------:R-:W-:-:S04]  /*1650*/  USEL UR4, UR20, UR4, !UP1 ;  /* 0x0000000414047287 */ /* 0x000fc8000c800000 */
[----:B------:R-:W-:Y:S02]  /*1660*/  UIADD3 UR6, UPT, UPT, UR5, -UR4, URZ ;  /* 0x8000000405067290 */ /* 0x000fe4000fffe0ff */
[----:B------:R-:W-:Y:S02]  /*1670*/  UIADD3 UR4, UPT, UPT, -UR5, UR4, URZ ;  /* 0x0000000405047290 */ /* 0x000fe4000fffe1ff */
[----:B------:R-:W-:Y:S02]  /*1680*/  UIMAD UR20, UR6, UR10, UR20 ;  /* 0x0000000a061472a4 */ /* 0x000fe4000f8e0214 */
[----:B------:R-:W-:-:S12]  /*1690*/  UIMAD UR16, UR4, UR12, UR16 ;  /* 0x0000000c041072a4 */ /* 0x000fd8000f8e0210 */
.L_x_19:
[----:B------:R-:W-:Y:S05]  /*16a0*/  BRA.U !UP5, `(.L_x_20) ;  /* 0x000000010d0c7547 */ /* 0x000fea000b800000 */
[----:B------:R-:W-:Y:S01]  /*16b0*/  UCGABAR_WAIT ;  /* 0x0000000000007dc7 */ /* 0x000fe20008000000 */
[----:B------:R-:W-:Y:S01]  /*16c0*/  CCTL.IVALL ;  /* 0x00000000ff00798f */ /* 0x000fe20002000000 */
[----:B------:R-:W-:Y:S05]  /*16d0*/  BRA `(.L_x_21) ;  /* 0x0000000000047947 */ /* 0x000fea0003800000 */
.L_x_20:
[----:B------:R-:W-:Y:S06]  /*16e0*/  BAR.SYNC.DEFER_BLOCKING 0x0 ;  /* 0x0000000000007b1d */ /* 0x000fec0000010000 */
.L_x_21:
[----:B------:R-:W-:Y:S05]  /*16f0*/  BRA.U UP0, `(.L_x_22) ;  /* 0x0000001100e87547 */ /* 0x000fea000b800000 */
[----:B------:R-:W1:Y:S01]  /*1700*/  LDCU UR6, c[0x0][0x38c] ;  /* 0x00007180ff0677ac */ /* 0x000e620008000800 */
[----:B------:R-:W-:Y:S01]  /*1710*/  PLOP3.LUT P1, PT, PT, PT, UP3, 0x80, 0x8 ;  /* 0x000000000008781c */ /* 0x000fe20003f2f038 */
[----:B------:R-:W-:Y:S01]  /*1720*/  IMAD.MOV.U32 R12, RZ, RZ, 0x1 ;  /* 0x00000001ff0c7424 */ /* 0x000fe200078e00ff */
[----:B------:R-:W-:Y:S01]  /*1730*/  ISETP.EQ.OR P2, PT, R0, RZ, P3 ;  /* 0x000000ff0000720c */ /* 0x000fe20001f42670 */
[----:B------:R-:W-:Y:S01]  /*1740*/  UISETP.NE.AND UP1, UPT, UR17, URZ, UPT ;  /* 0x000000ff1100728c */ /* 0x000fe2000bf25270 */
[----:B------:R-:W-:Y:S02]  /*1750*/  PLOP3.LUT P1, PT, P1, PT, PT, 0x8, 0x80 ;  /* 0x000000000080781c */ /* 0x000fe40000f2e170 */
[----:B------:R-:W-:Y:S01]  /*1760*/  CS2R R10, SRZ ;  /* 0x00000000000a7805 */ /* 0x000fe2000001ff00 */
[----:B------:R-:W-:Y:S01]  /*1770*/  IMAD.MOV.U32 R9, RZ, RZ, RZ ;  /* 0x000000ffff097224 */ /* 0x000fe200078e00ff */
[----:B------:R-:W2:Y:S01]  /*1780*/  LDCU UR39, c[0x0][0x370] ;  /* 0x00006e00ff2777ac */ /* 0x000ea20008000800 */
[----:B------:R-:W-:Y:S01]  /*1790*/  IMAD.MOV.U32 R8, RZ, RZ, 0x1 ;  /* 0x00000001ff087424 */ /* 0x000fe200078e00ff */
[----:B------:R-:W-:Y:S01]  /*17a0*/  USEL UR25, UR43, 0x2, UP1 ;  /* 0x000000022b197887 */ /* 0x000fe20008800000 */
[----:B------:R-:W3:Y:S01]  /*17b0*/  LDCU.64 UR28, c[0x0][0x348] ;  /* 0x00006900ff1c77ac */ /* 0x000ee20008000a00 */
[----:B-1----:R-:W-:-:S02]  /*17c0*/  UIADD3 UR5, UPT, UPT, UR6, 0x7f, URZ ;  /* 0x0000007f06057890 */ /* 0x002fc4000fffe0ff */
[----:B------:R-:W-:Y:S02]  /*17d0*/  USHF.R.U32.HI UR44, URZ, 0x7, UR24 ;  /* 0x00000007ff2c7899 */ /* 0x000fe40008011618 */
[----:B------:R-:W-:Y:S02]  /*17e0*/  USHF.R.S32.HI UR4, URZ, 0x1f, UR5 ;  /* 0x0000001fff047899 */ /* 0x000fe40008011405 */
[----:B------:R-:W-:Y:S02]  /*17f0*/  UIADD3 UR46, UPT, UPT, UR6, 0xfe, URZ ;  /* 0x000000fe062e7890 */ /* 0x000fe4000fffe0ff */
[----:B------:R-:W-:Y:S01]  /*1800*/  ULEA.HI UR4, UR4, UR5, URZ, 0x7 ;  /* 0x0000000504047291 */ /* 0x000fe2000f8f38ff */
[----:B------:R-:W1:Y:S03]  /*1810*/  LDCU UR38, c[0x0][0x374] ;  /* 0x00006e80ff2677ac */ /* 0x000e660008000800 */
[----:B------:R-:W-:-:S02]  /*1820*/  USHF.R.S32.HI UR41, URZ, 0x7, UR4 ;  /* 0x00000007ff297899 */ /* 0x000fc40008011404 */
[----:B------:R-:W-:Y:S02]  /*1830*/  UIADD3 UR4, UPT, UPT, UR6, -0x1, URZ ;  /* 0xffffffff06047890 */ /* 0x000fe4000fffe0ff */
[----:B------:R-:W-:Y:S02]  /*1840*/  UISETP.LT.U32.AND UP0, UPT, UR41, 0x5, UPT ;  /* 0x000000052900788c */ /* 0x000fe4000bf01070 */
[----:B------:R-:W-:Y:S02]  /*1850*/  UISETP.GE.U32.AND UP2, UPT, UR4, -0xff, UPT ;  /* 0xffffff010400788c */ /* 0x000fe4000bf46070 */
[----:B------:R-:W-:Y:S01]  /*1860*/  USEL UR40, UR41, 0x5, UP0 ;  /* 0x0000000529287887 */ /* 0x000fe20008000000 */
[----:B------:R-:W-:-:S03]  /*1870*/  UMOV UR5, URZ ;  /* 0x000000ff00057c82 */ /* 0x000fc60008000000 */
[----:B------:R-:W-:Y:S02]  /*1880*/  UIADD3 UR21, UPT, UPT, UR40, -0x1, URZ ;  /* 0xffffffff28157890 */ /* 0x000fe4000fffe0ff */
[----:B------:R-:W-:-:S03]  /*1890*/  UIADD3 UR43, UPT, UPT, UR41, -UR40, URZ ;  /* 0x80000028292b7290 */ /* 0x000fc6000fffe0ff */
[----:B------:R-:W-:-:S04]  /*18a0*/  @UP2 UIADD3 UR21, UPT, UPT, UR40, URZ, URZ ;  /* 0x000000ff28152290 */ /* 0x000fc8000fffe0ff */
[----:B-123--:R-:W-:-:S12]  /*18b0*/  UIADD3 UR21, UPT, UPT, UR21, 0x1, URZ ;  /* 0x0000000115157890 */ /* 0x00efd8000fffe0ff */
.L_x_42:
[----:B------:R-:W-:Y:S01]  /*18c0*/  UISETP.NE.AND UP0, UPT, UR45, URZ, UPT ;  /* 0x000000ff2d00728c */ /* 0x000fe2000bf05270 */
[----:B------:R-:W1:Y:S08]  /*18d0*/  S2UR UR45, SR_CgaCtaId ;  /* 0x00000000002d79c3 */ /* 0x000e700000008800 */
[----:B------:R-:W-:Y:S05]  /*18e0*/  BRA.U UP0, `(.L_x_23) ;  /* 0x0000000100347547 */ /* 0x000fea000b800000 */
[----:B------:R-:W2:Y:S01]  /*18f0*/  S2R R0, SR_CgaCtaId ;  /* 0x0000000000007919 */ /* 0x000ea20000008800 */
[----:B------:R-:W-:-:S04]  /*1900*/  MOV R2, 0x400 ;  /* 0x0000040000027802 */ /* 0x000fc80000000f00 */
[----:B--2---:R-:W-:Y:S02]  /*1910*/  LEA R0, R0, R2, 0x18 ;  /* 0x0000000200007211 */ /* 0x004fe400078ec0ff */
[----:B------:R-:W-:-:S03]  /*1920*/  SHF.L.U32 R2, R8, 0x1f, RZ ;  /* 0x0000001f08027819 */ /* 0x000fc600000006ff */
[----:B------:R-:W-:-:S04]  /*1930*/  IMAD R0, R9, 0x8, R0 ;  /* 0x0000000809007824 */ /* 0x000fc800078e0200 */
[----:B------:R-:W2:Y:S02]  /*1940*/  SYNCS.PHASECHK.TRANS64.TRYWAIT P0, [R0+URZ+0x110], R2 ;  /* 0x00011002000075a7 */ /* 0x000ea400080011ff */
[----:B--2---:R-:W-:Y:S05]  /*1950*/  @!P0 BRA `(.L_x_24) ;  /* 0x0000007c00cc8947 */ /* 0x004fea0003800000 */
.L_x_133:
[----:B------:R-:W-:Y:S01]  /*1960*/  VIADD R9, R9, 0x1 ;  /* 0x0000000109097836 */ /* 0x000fe20000000000 */
[----:B------:R2:W-:Y:S04]  /*1970*/  SYNCS.ARRIVE.TRANS64.A1T0 RZ, [R0+URZ+0x100], RZ ;  /* 0x000100ff00ff79a7 */ /* 0x0005e800081000ff */
[----:B------:R-:W-:-:S04]  /*1980*/  ISETP.NE.AND P0, PT, R9, 0x2, PT ;  /* 0x000000020900780c */ /* 0x000fc80003f05270 */
[----:B------:R-:W-:Y:S02]  /*1990*/  SEL R9, R9, RZ, P0 ;  /* 0x000000ff09097207 */ /* 0x000fe40000000000 */
[----:B--2---:R-:W-:-:S04]  /*19a0*/  SEL R0, RZ, 0x1, P0 ;  /* 0x00000001ff007807 */ /* 0x004fc80000000000 */
[----:B------:R-:W-:-:S07]  /*19b0*/  LOP3.LUT R8, R8, R0, RZ, 0x3c, !PT ;  /* 0x0000000008087212 */ /* 0x000fce00078e3cff */
.L_x_23:
[----:B------:R-:W-:Y:S01]  /*19c0*/  UMOV UR6, 0x400 ;  /* 0x0000040000067882 */ /* 0x000fe20000000000 */
[----:B------:R-:W-:Y:S01]  /*19d0*/  SHF.L.U32 R0, R12, 0x1f, RZ ;  /* 0x0000001f0c007819 */ /* 0x000fe200000006ff */
[----:B-1----:R-:W-:Y:S02]  /*19e0*/  ULEA UR6, UR45, UR6, 0x18 ;  /* 0x000000062d067291 */ /* 0x002fe4000f8ec0ff */
[----:B------:R-:W-:Y:S02]  /*19f0*/  UISETP.GE.U32.AND UP0, UPT, UR46, 0xff, UPT ;  /* 0x000000ff2e00788c */ /* 0x000fe4000bf06070 */
[----:B------:R-:W-:Y:S02]  /*1a00*/  ULEA UR4, UR5, UR6, 0x3 ;  /* 0x0000000605047291 */ /* 0x000fe4000f8e18ff */
[----:B------:R-:W-:Y:S02]  /*1a10*/  USHF.L.U32 UR11, UR20, 0x8, URZ ;  /* 0x00000008140b7899 */ /* 0x000fe400080006ff */
[----:B------:R-:W-:Y:S01]  /*1a20*/  ULEA UR35, UR16, UR44, 0x6 ;  /* 0x0000002c10237291 */ /* 0x000fe2000f8e30ff */
[----:B------:R-:W-:-:S04]  /*1a30*/  UMOV UR13, URZ ;  /* 0x000000ff000d7c82 */ /* 0x000fc80008000000 */
[----:B------:R1:W2:Y:S01]  /*1a40*/  SYNCS.PHASECHK.TRANS64.TRYWAIT P0, [UR4+0x28], R0 ;  /* 0x00002800ff0075a7 */ /* 0x0002a20008001104 */
[----:B------:R-:W-:Y:S06]  /*1a50*/  BRA.U !UP0, `(.L_x_25) ;  /* 0x0000000108bc7547 */ /* 0x000fec000b800000 */
[----:B------:R-:W-:Y:S01]  /*1a60*/  UMOV UR7, URZ ;  /* 0x000000ff00077c82 */ /* 0x000fe20008000000 */
[----:B------:R-:W-:-:S05]  /*1a70*/  UMOV UR4, UR5 ;  /* 0x0000000500047c82 */ /* 0x000fca0008000000 */
.L_x_31:
[----:B------:R-:W-:Y:S01]  /*1a80*/  ULEA UR33, UR4, UR6, 0x3 ;  /* 0x0000000604217291 */ /* 0x000fe2000f8e18ff */
[----:B--2---:R-:W-:Y:S01]  /*1a90*/  @!P3 MOV R2, 0xa000 ;  /* 0x0000a0000002b802 */ /* 0x004fe20000000f00 */
[----:B--2-4-:R-:W-:Y:S10]  /*1aa0*/  @P0 BRA `(.L_x_26) ;  /* 0x00000000000c0947 */ /* 0x014ff40003800000 */
[----:B------:R-:W-:-:S04]  /*1ab0*/  SHF.L.U32 R3, R12, 0x1f, RZ ;  /* 0x0000001f0c037819 */ /* 0x000fc800000006ff */
[----:B------:R-:W2:Y:S02]  /*1ac0*/  SYNCS.PHASECHK.TRANS64.TRYWAIT P0, [UR33+0x28], R3 ;  /* 0x00002803ff0075a7 */ /* 0x000ea40008001121 */
[----:B--2---:R-:W-:Y:S05]  /*1ad0*/  @!P0 BRA `(.L_x_27) ;  /* 0x0000007c00808947 */ /* 0x004fea0003800000 */
.L_x_26:
[----:B------:R2:W-:Y:S01]  /*1ae0*/  @!P3 SYNCS.ARRIVE.TRANS64 RZ, [UR33], R2 ;  /* 0x00000002ffffb9a7 */ /* 0x0005e20008000021 */
[----:B------:R-:W-:-:S04]  /*1af0*/  ULOP3.LUT UR5, UR25, 0x2, URZ, 0xfc, !UPT ;  /* 0x0000000219057892 */ /* 0x000fc8000f8efcff */
[----:B------:R-:W-:-:S09]  /*1b00*/  UISETP.NE.AND UP0, UPT, UR5, 0x2, UPT ;  /* 0x000000020500788c */ /* 0x000fd2000bf05270 */
[----:B------:R-:W-:Y:S05]  /*1b10*/  BRA.U UP0, `(.L_x_28) ;  /* 0x0000000100047547 */ /* 0x000fea000b800000 */
[----:B------:R-:W-:Y:S05]  /*1b20*/  BPT.TRAP 0x1 ;  /* 0x000000040000795c */ /* 0x000fea0000300000 */
.L_x_28:
[----:B------:R-:W-:Y:S04]  /*1b30*/  BSSY.RECONVERGENT B0, `(.L_x_29) ;  /* 0x0000003000007945 */ /* 0x000fe80003800200 */
[----:B------:R-:W-:Y:S05]  /*1b40*/  @P2 BRA `(.L_x_30) ;  /* 0x0000000000042947 */ /* 0x000fea0003800000 */
[----:B------:R-:W-:Y:S05]  /*1b50*/  BPT.TRAP 0x1 ;  /* 0x000000040000795c */ /* 0x000fea0000300000 */
.L_x_30:
[----:B------:R-:W-:Y:S05]  /*1b60*/  BSYNC.RECONVERGENT B0 ;  /* 0x0000000000007941 */ /* 0x000fea0003800200 */
.L_x_29:
[----:B------:R-:W-:Y:S02]  /*1b70*/  UIADD3 UR5, UPT, UPT, UR4, 0x1, URZ ;  /* 0x0000000104057890 */ /* 0x000fe4000fffe0ff */
[----:B------:R-:W-:Y:S02]  /*1b80*/  ULEA UR32, UR4, UR24, 0xd ;  /* 0x0000001804207291 */ /* 0x000fe4000f8e68ff */
[----:B------:R-:W-:Y:S02]  /*1b90*/  UISETP.NE.AND UP0, UPT, UR5, 0x5, UPT ;  /* 0x000000050500788c */ /* 0x000fe4000bf05270 */
[----:B------:R-:W-:Y:S02]  /*1ba0*/  UIADD3 UR16, UP1, UPT, UR28, 0x80, URZ ;  /* 0x000000801c107890 */ /* 0x000fe4000ff3e0ff */
[----:B------:R-:W-:Y:S02]  /*1bb0*/  USEL UR9, URZ, 0x1, UP0 ;  /* 0x00000001ff097887 */ /* 0x000fe40008000000 */
[----:B------:R-:W-:-:S02]  /*1bc0*/  USEL UR5, UR5, URZ, UP0 ;  /* 0x000000ff05057287 */ /* 0x000fc40008000000 */
[----:B------:R-:W-:Y:S02]  /*1bd0*/  UIADD3 UR14, UP0, UPT, UR28, 0x180, URZ ;  /* 0x000001801c0e7890 */ /* 0x000fe4000ff1e0ff */
[----:B------:R-:W-:Y:S01]  /*1be0*/  ULEA UR8, UR5, UR6, 0x3 ;  /* 0x0000000605087291 */ /* 0x000fe2000f8e18ff */
[----:B------:R-:W-:Y:S01]  /*1bf0*/  LOP3.LUT R12, R12, UR9, RZ, 0x3c, !PT ;  /* 0x000000090c0c7c12 */ /* 0x000fe2000f8e3cff */
[----:B------:R-:W-:Y:S02]  /*1c00*/  USHF.L.U32 UR34, UR7, 0x7, URZ ;  /* 0x0000000707227899 */ /* 0x000fe400080006ff */
[----:B------:R-:W-:Y:S01]  /*1c10*/  UIADD3.X UR17, UPT, UPT, URZ, UR29, URZ, UP1, !UPT ;  /* 0x0000001dff117290 */ /* 0x000fe20008ffe4ff */
[----:B-1----:R-:W-:Y:S01]  /*1c20*/  SHF.L.U32 R0, R12, 0x1f, RZ ;  /* 0x0000001f0c007819 */ /* 0x002fe200000006ff */
[----:B------:R-:W-:Y:S02]  /*1c30*/  UIADD3 UR32, UPT, UPT, UR6, 0x6400, UR32 ;  /* 0x0000640006207890 */ /* 0x000fe4000fffe020 */
[----:B------:R-:W-:Y:S01]  /*1c40*/  UIADD3.X UR15, UPT, UPT, URZ, UR29, URZ, UP0, !UPT ;  /* 0x0000001dff0f7290 */ /* 0x000fe200087fe4ff */
[----:B------:R3:W4:Y:S01]  /*1c50*/  SYNCS.PHASECHK.TRANS64.TRYWAIT P0, [UR8+0x28], R0 ;  /* 0x00002800ff0075a7 */ /* 0x0007220008001108 */
[----:B------:R-:W-:Y:S01]  /*1c60*/  ULEA UR8, UR4, UR6, 0xf ;  /* 0x0000000604087291 */ /* 0x000fe2000f8e78ff */
[----:B------:R-:W-:Y:S01]  /*1c70*/  UMOV UR13, 0xf0000 ;  /* 0x000f0000000d7882 */ /* 0x000fe20000000000 */
[----:B------:R-:W-:-:S02]  /*1c80*/  UMOV UR18, 0x0 ;  /* 0x0000000000127882 */ /* 0x000fc40000000000 */
[----:B------:R-:W-:Y:S01]  /*1c90*/  UIADD3 UR8, UPT, UPT, UR8, 0x10400, URZ ;  /* 0x0001040008087890 */ /* 0x000fe2000fffe0ff */
[----:B------:R-:W-:Y:S01]  /*1ca0*/  UMOV UR19, 0x10000000 ;  /* 0x1000000000137882 */ /* 0x000fe20000000000 */
[----:B------:R-:W-:Y:S01]  /*1cb0*/  UMOV UR12, UR36 ;  /* 0x00000024000c7c82 */ /* 0x000fe20008000000 */
[----:B------:R-:W-:Y:S01]  /*1cc0*/  UMOV UR9, UR33 ;  /* 0x0000002100097c82 */ /* 0x000fe20008000000 */
[----:B------:R-:W-:Y:S01]  /*1cd0*/  UMOV UR10, UR34 ;  /* 0x00000022000a7c82 */ /* 0x000fe20008000000 */
[----:B------:R1:W-:Y:S01]  /*1ce0*/  UTMALDG.3D.MULTICAST [UR32], [UR16], UR13, desc[UR18] ;  /* 0x00001220100073b4 */ /* 0x0003e2000801180d */
[----:B------:R-:W-:Y:S01]  /*1cf0*/  UIADD3 UR7, UPT, UPT, UR7, 0x1, URZ ;  /* 0x0000000107077890 */ /* 0x000fe2000fffe0ff */
[----:B------:R-:W-:-:S03]  /*1d00*/  UMOV UR4, UR5 ;  /* 0x0000000500047c82 */ /* 0x000fc60008000000 */
[----:B------:R-:W-:Y:S01]  /*1d10*/  UISETP.NE.AND UP0, UPT, UR7, UR21, UPT ;  /* 0x000000150700728c */ /* 0x000fe2000bf05270 */
[----:B------:R3:W-:Y:S01]  /*1d20*/  UTMALDG.3D [UR8], [UR14], desc[UR18] ;  /* 0x000012080e0075b4 */ /* 0x0007e20008011000 */
[----:B-1----:R-:W-:-:S07]  /*1d30*/  UMOV UR13, UR21 ;  /* 0x00000015000d7c82 */ /* 0x002fce0008000000 */
[----:B---3--:R-:W-:Y:S05]  /*1d40*/  BRA.U UP0, `(.L_x_31) ;  /* 0xfffffffd004c7547 */ /* 0x008fea000b83ffff */
.L_x_25:
[----:B------:R-:W-:Y:S01]  /*1d50*/  ULEA UR4, UR5, UR6, 0x3 ;  /* 0x0000000605047291 */ /* 0x000fe2000f8e18ff */
[----:B-1----:R-:W-:Y:S01]  /*1d60*/  SHF.L.U32 R0, R12, 0x1f, RZ ;  /* 0x0000001f0c007819 */ /* 0x002fe200000006ff */
[----:B------:R-:W-:Y:S01]  /*1d70*/  @!P1 SYNCS.ARRIVE.TRANS64.A1T0 RZ, [UR6+0x98], RZ ;  /* 0x000098ffffff99a7 */ /* 0x000fe20008100006 */
[----:B------:R-:W-:-:S06]  /*1d80*/  UISETP.GT.AND UP0, UPT, UR41, UR40, UPT ;  /* 0x000000282900728c */ /* 0x000fcc000bf04270 */
[----:B--2-4-:R1:W2:Y:S03]  /*1d90*/  SYNCS.PHASECHK.TRANS64.TRYWAIT P0, [UR4+0x28], R0 ;  /* 0x00002800ff0075a7 */ /* 0x0142a60008001104 */
[----:B------:R-:W-:Y:S05]  /*1da0*/  BRA.U !UP0, `(.L_x_32) ;  /* 0x0000000108c07547 */ /* 0x000fea000b800000 */
[----:B------:R-:W-:Y:S01]  /*1db0*/  UIADD3 UR26, UPT, UPT, UR43, UR13, URZ ;  /* 0x0000000d2b1a7290 */ /* 0x000fe2000fffe0ff */
[----:B------:R-:W-:-:S11]  /*1dc0*/  UMOV UR4, UR5 ;  /* 0x0000000500047c82 */ /* 0x000fd60008000000 */
.L_x_38:
[----:B------:R-:W-:Y:S01]  /*1dd0*/  ULEA UR17, UR4, UR6, 0x3 ;  /* 0x0000000604117291 */ /* 0x000fe2000f8e18ff */
[----:B--2---:R-:W-:Y:S01]  /*1de0*/  @!P3 MOV R2, 0xa000 ;  /* 0x0000a0000002b802 */ /* 0x004fe20000000f00 */
[----:B--2-4-:R-:W-:Y:S10]  /*1df0*/  @P0 BRA `(.L_x_33) ;  /* 0x00000000000c0947 */ /* 0x014ff40003800000 */
[----:B------:R-:W-:-:S04]  /*1e00*/  SHF.L.U32 R3, R12, 0x1f, RZ ;  /* 0x0000001f0c037819 */ /* 0x000fc800000006ff */
[----:B------:R-:W2:Y:S02]  /*1e10*/  SYNCS.PHASECHK.TRANS64.TRYWAIT P0, [UR17+0x28], R3 ;  /* 0x00002803ff0075a7 */ /* 0x000ea40008001111 */
[----:B--2---:R-:W-:Y:S05]  /*1e20*/  @!P0 BRA `(.L_x_34) ;  /* 0x0000007800c48947 */ /* 0x004fea0003800000 */
.L_x_33:
[----:B------:R2:W-:Y:S01]  /*1e30*/  @!P3 SYNCS.ARRIVE.TRANS64 RZ, [UR17], R2 ;  /* 0x00000002ffffb9a7 */ /* 0x0005e20008000011 */
[----:B------:R-:W-:-:S04]  /*1e40*/  ULOP3.LUT UR5, UR25, 0x2, URZ, 0xfc, !UPT ;  /* 0x0000000219057892 */ /* 0x000fc8000f8efcff */
[----:B------:R-:W-:-:S09]  /*1e50*/  UISETP.NE.AND UP0, UPT, UR5, 0x2, UPT ;  /* 0x000000020500788c */ /* 0x000fd2000bf05270 */
[----:B------:R-:W-:Y:S05]  /*1e60*/  BRA.U UP0, `(.L_x_35) ;  /* 0x0000000100047547 */ /* 0x000fea000b800000 */
[----:B------:R-:W-:Y:S05]  /*1e70*/  BPT.TRAP 0x1 ;  /* 0x000000040000795c */ /* 0x000fea0000300000 */
.L_x_35:
[----:B------:R-:W-:Y:S04]  /*1e80*/  BSSY.RECONVERGENT B0, `(.L_x_36) ;  /* 0x0000003000007945 */ /* 0x000fe80003800200 */
[----:B------:R-:W-:Y:S05]  /*1e90*/  @P2 BRA `(.L_x_37) ;  /* 0x0000000000042947 */ /* 0x000fea0003800000 */
[----:B------:R-:W-:Y:S05]  /*1ea0*/  BPT.TRAP 0x1 ;  /* 0x000000040000795c */ /* 0x000fea0000300000 */
.L_x_37:
[----:B------:R-:W-:Y:S05]  /*1eb0*/  BSYNC.RECONVERGENT B0 ;  /* 0x0000000000007941 */ /* 0x000fea0003800200 */
.L_x_36:
[----:B------:R-:W-:Y:S02]  /*1ec0*/  UIADD3 UR5, UPT, UPT, UR4, 0x1, URZ ;  /* 0x0000000104057890 */ /* 0x000fe4000fffe0ff */
[----:B------:R-:W-:Y:S02]  /*1ed0*/  ULEA UR16, UR4, UR24, 0xd ;  /* 0x0000001804107291 */ /* 0x000fe4000f8e68ff */
[----:B------:R-:W-:Y:S02]  /*1ee0*/  UISETP.NE.AND UP0, UPT, UR5, 0x5, UPT ;  /* 0x000000050500788c */ /* 0x000fe4000bf05270 */
[----:B------:R-:W-:Y:S02]  /*1ef0*/  UIADD3 UR22, UP1, UPT, UR28, 0x80, URZ ;  /* 0x000000801c167890 */ /* 0x000fe4000ff3e0ff */
[----:B------:R-:W-:Y:S02]  /*1f00*/  USEL UR8, URZ, 0x1, UP0 ;  /* 0x00000001ff087887 */ /* 0x000fe40008000000 */
[----:B------:R-:W-:-:S02]  /*1f10*/  USEL UR5, UR5, URZ, UP0 ;  /* 0x000000ff05057287 */ /* 0x000fc40008000000 */
[----:B------:R-:W-:Y:S02]  /*1f20*/  UIADD3 UR14, UP0, UPT, UR28, 0x180, URZ ;  /* 0x000001801c0e7890 */ /* 0x000fe4000ff1e0ff */
[----:B------:R-:W-:Y:S01]  /*1f30*/  LOP3.LUT R12, R12, UR8, RZ, 0x3c, !PT ;  /* 0x000000080c0c7c12 */ /* 0x000fe2000f8e3cff */
[----:B------:R-:W-:Y:S02]  /*1f40*/  ULEA UR7, UR5, UR6, 0x3 ;  /* 0x0000000605077291 */ /* 0x000fe4000f8e18ff */
[----:B------:R-:W-:Y:S01]  /*1f50*/  ULEA UR8, UR4, UR6, 0xf ;  /* 0x0000000604087291 */ /* 0x000fe2000f8e78ff */
[----:B-1----:R-:W-:Y:S01]  /*1f60*/  SHF.L.U32 R0, R12, 0x1f, RZ ;  /* 0x0000001f0c007819 */ /* 0x002fe200000006ff */
[----:B------:R-:W-:Y:S02]  /*1f70*/  USHF.L.U32 UR18, UR13, 0x7, URZ ;  /* 0x000000070d127899 */ /* 0x000fe400080006ff */
[----:B------:R-:W-:Y:S02]  /*1f80*/  UIADD3 UR16, UPT, UPT, UR6, 0x6400, UR16 ;  /* 0x0000640006107890 */ /* 0x000fe4000fffe010 */
[----:B------:R-:W-:Y:S01]  /*1f90*/  UIADD3.X UR23, UPT, UPT, URZ, UR29, URZ, UP1, !UPT ;  /* 0x0000001dff177290 */ /* 0x000fe20008ffe4ff */
[----:B------:R3:W4:Y:S01]  /*1fa0*/  SYNCS.PHASECHK.TRANS64.TRYWAIT P0, [UR7+0x28], R0 ;  /* 0x00002800ff0075a7 */ /* 0x0007220008001107 */
[----:B------:R-:W-:-:S02]  /*1fb0*/  UIADD3 UR8, UPT, UPT, UR8, 0x10400, URZ ;  /* 0x0001040008087890 */ /* 0x000fc4000fffe0ff */
[----:B------:R-:W-:Y:S01]  /*1fc0*/  UIADD3.X UR15, UPT, UPT, URZ, UR29, URZ, UP0, !UPT ;  /* 0x0000001dff0f7290 */ /* 0x000fe200087fe4ff */
[----:B------:R-:W-:Y:S01]  /*1fd0*/  UMOV UR7, 0xf0000 ;  /* 0x000f000000077882 */ /* 0x000fe20000000000 */
[----:B------:R-:W-:Y:S01]  /*1fe0*/  UMOV UR30, 0x0 ;  /* 0x00000000001e7882 */ /* 0x000fe20000000000 */
[----:B------:R-:W-:Y:S01]  /*1ff0*/  UMOV UR31, 0x10000000 ;  /* 0x10000000001f7882 */ /* 0x000fe20000000000 */
[----:B------:R-:W-:Y:S01]  /*2000*/  UMOV UR19, UR35 ;  /* 0x0000002300137c82 */ /* 0x000fe20008000000 */
[----:B------:R-:W-:Y:S01]  /*2010*/  UMOV UR20, UR36 ;  /* 0x0000002400147c82 */ /* 0x000fe20008000000 */
[----:B------:R-:W-:Y:S01]  /*2020*/  UMOV UR12, UR36 ;  /* 0x00000024000c7c82 */ /* 0x000fe20008000000 */
[----:B------:R-:W-:Y:S01]  /*2030*/  UMOV UR9, UR17 ;  /* 0x0000001100097c82 */ /* 0x000fe20008000000 */
[----:B------:R-:W-:Y:S01]  /*2040*/  UMOV UR10, UR18 ;  /* 0x00000012000a7c82 */ /* 0x000fe20008000000 */
[----:B------:R3:W-:Y:S01]  /*2050*/  UTMALDG.3D.MULTICAST [UR16], [UR22], UR7, desc[UR30] ;  /* 0x00001e10160073b4 */ /* 0x0007e20008011807 */
[----:B------:R-:W-:Y:S01]  /*2060*/  UIADD3 UR13, UPT, UPT, UR13, 0x1, URZ ;  /* 0x000000010d0d7890 */ /* 0x000fe2000fffe0ff */
[----:B------:R-:W-:-:S03]  /*2070*/  UMOV UR4, UR5 ;  /* 0x0000000500047c82 */ /* 0x000fc60008000000 */
[----:B------:R-:W-:Y:S01]  /*2080*/  UISETP.NE.AND UP0, UPT, UR13, UR26, UPT ;  /* 0x0000001a0d00728c */ /* 0x000fe2000bf05270 */
[----:B------:R3:W-:Y:S08]  /*2090*/  UTMALDG.3D [UR8], [UR14], desc[UR30] ;  /* 0x00001e080e0075b4 */ /* 0x0007f00008011000 */
[----:B---3--:R-:W-:Y:S05]  /*20a0*/  BRA.U UP0, `(.L_x_38) ;  /* 0xfffffffd00487547 */ /* 0x008fea000b83ffff */
.L_x_32:
[C---:B------:R-:W-:Y:S01]  /*20b0*/  LEA R3, R11.reuse, UR6, 0x3 ;  /* 0x000000060b037c11 */ /* 0x040fe2000f8e18ff */
[----:B------:R-:W-:Y:S01]  /*20c0*/  NOP ;  /* 0x0000000000007918 */ /* 0x000fe20000000000 */
[----:B-1----:R-:W-:Y:S02]  /*20d0*/  SHF.L.U32 R0, R10, 0x1f, RZ ;  /* 0x0000001f0a007819 */ /* 0x002fe400000006ff */
[----:B------:R-:W-:Y:S02]  /*20e0*/  LEA R4, R11, UR6, 0x4 ;  /* 0x000000060b047c11 */ /* 0x000fe4000f8e20ff */
[----:B--2-4-:R-:W1:Y:S02]  /*20f0*/  SYNCS.PHASECHK.TRANS64.TRYWAIT P0, [R3+URZ+0xa0], R0 ;  /* 0x0000a000030075a7 */ /* 0x014e6400080011ff */
[----:B-1----:R-:W-:Y:S05]  /*2100*/  @!P0 BRA `(.L_x_39) ;  /* 0x0000007800248947 */ /* 0x002fea0003800000 */
.L_x_136:
[----:B------:R-:W2:Y:S01]  /*2110*/  LDS.128 R4, [R4+0x130] ;  /* 0x0001300004047984 */ /* 0x000ea20000000c00 */
[----:B------:R-:W-:Y:S01]  /*2120*/  UISETP.GE.AND UP0, UPT, UR42, 0x1, UPT ;  /* 0x000000012a00788c */ /* 0x000fe2000bf06270 */
[----:B------:R-:W-:Y:S01]  /*2130*/  @!PT LDS RZ, [RZ] ;  /* 0x00000000fffff984 */ /* 0x000fe20000000800 */
[----:B------:R-:W-:Y:S01]  /*2140*/  @!PT LDS RZ, [RZ] ;  /* 0x00000000fffff984 */ /* 0x000fe20000000800 */
[----:B------:R-:W-:Y:S01]  /*2150*/  @!PT LDS RZ, [RZ] ;  /* 0x00000000fffff984 */ /* 0x000fe20000000800 */
[----:B------:R-:W-:Y:S01]  /*2160*/  @!PT LDS RZ, [RZ] ;  /* 0x00000000fffff984 */ /* 0x000fe20000000800 */
[----:B------:R3:W-:Y:S06]  /*2170*/  MEMBAR.ALL.CTA ;  /* 0x0000000000007992 */ /* 0x0007ec0000008000 */
[----:B---3--:R-:W3:Y:S01]  /*2180*/  FENCE.VIEW.ASYNC.S ;  /* 0x00000000000073c6 */ /* 0x008ee20000000000 */
[----:B--2---:R-:W-:-:S13]  /*2190*/  LOP3.LUT P0, RZ, R6, 0x1, RZ, 0xc0, !PT ;  /* 0x0000000106ff7812 */ /* 0x004fda000780c0ff */
[----:B---3--:R-:W-:Y:S01]  /*21a0*/  VOTEU.ANY UP1, P0 ;  /* 0x0000000000ff7886 */ /* 0x008fe20000020100 */
[----:B------:R-:W-:-:S13]  /*21b0*/  PLOP3.LUT P0, PT, PT, PT, UP1, 0x80, 0x8 ;  /* 0x000000000008781c */ /* 0x000fda0003f0f018 */
[----:B-1----:R-:W-:Y:S02]  /*21c0*/  @P0 LOP3.LUT R0, R5, 0xffff, RZ, 0xc0, !PT ;  /* 0x0000ffff05000812 */ /* 0x002fe400078ec0ff */
[----:B------:R-:W-:Y:S02]  /*21d0*/  @P0 MOV R2, R4 ;  /* 0x0000000400020202 */ /* 0x000fe40000000f00 */
[----:B------:R-:W-:Y:S01]  /*21e0*/  @P0 R2UR UR7, R0 ;  /* 0x00000000000702ca */ /* 0x000fe200000e0000 */
[----:B------:R-:W-:Y:S01]  /*21f0*/  VIADD R0, R3, 0xb0 ;  /* 0x000000b003007836 */ /* 0x000fe20000000000 */
[----:B------:R-:W-:Y:S02]  /*2200*/  @P0 SHF.R.U32.HI R4, RZ, 0x10, R5 ;  /* 0x00000010ff040819 */ /* 0x000fe40000011605 */
[----:B------:R-:W-:Y:S02]  /*2210*/  @P0 R2UR UR8, R2 ;  /* 0x00000000020802ca */ /* 0x000fe400000e0000 */
[----:B------:R-:W-:-:S02]  /*2220*/  PRMT R0, RZ, 0x654, R0 ;  /* 0x00000654ff007816 */ /* 0x000fc40000000000 */
[----:B------:R-:W-:Y:S02]  /*2230*/  @P0 R2UR UR4, R4 ;  /* 0x00000000040402ca */ /* 0x000fe400000e0000 */
[----:B------:R1:W-:Y:S03]  /*2240*/  SYNCS.ARRIVE.TRANS64.RED.A1T0 RZ, [R0+URZ], RZ ;  /* 0x000000ff00ff79a7 */ /* 0x0003e600081004ff */
[----:B------:R-:W-:-:S04]  /*2250*/  @UP1 UMOV UR27, UR7 ;  /* 0x00000007001b1c82 */ /* 0x000fc80008000000 */
[----:B------:R-:W-:-:S04]  /*2260*/  @UP1 UMOV UR37, UR8 ;  /* 0x0000000800251c82 */ /* 0x000fc80008000000 */
[----:B------:R-:W-:Y:S01]  /*2270*/  @UP1 UMOV UR36, UR4 ;  /* 0x0000000400241c82 */ /* 0x000fe20008000000 */
[----:B------:R-:W-:Y:S05]  /*2280*/  BRA.U !UP0, `(.L_x_40) ;  /* 0x0000000108d47547 */ /* 0x000fea000b800000 */
[----:B------:R-:W2:Y:S01]  /*2290*/  LDCU.128 UR12, c[0x0][0xb10] ;  /* 0x00016200ff0c77ac */ /* 0x000ea20008000c00 */
[----:B------:R-:W3:Y:S01]  /*22a0*/  LDCU UR26, c[0x0][0xb20] ;  /* 0x00016400ff1a77ac */ /* 0x000ee20008000800 */
[----:B------:R-:W4:Y:S01]  /*22b0*/  LDCU UR20, c[0x0][0xb0c] ;  /* 0x00016180ff1477ac */ /* 0x000f220008000800 */
[----:B------:R-:W1:Y:S01]  /*22c0*/  LDCU.64 UR10, c[0x0][0xb28] ;  /* 0x00016500ff0a77ac */ /* 0x000e620008000a00 */
[----:B------:R-:W-:Y:S02]  /*22d0*/  UISETP.NE.AND UP3, UPT, UR42, 0x1, UPT ;  /* 0x000000012a00788c */ /* 0x000fe4000bf65270 */
[----:B--2---:R-:W-:Y:S02]  /*22e0*/  UIMAD.WIDE.U32 UR16, UR38, UR15, URZ ;  /* 0x0000000f261072a5 */ /* 0x004fe4000f8e00ff */
[----:B------:R-:W-:Y:S02]  /*22f0*/  UIMAD.WIDE.U32 UR8, UR39, UR12, URZ ;  /* 0x0000000c270872a5 */ /* 0x000fe4000f8e00ff */
[----:B------:R-:W-:-:S02]  /*2300*/  UISETP.NE.AND UP0, UPT, UR14, 0x1, UPT ;  /* 0x000000010e00788c */ /* 0x000fc4000bf05270 */
[----:B------:R-:W-:Y:S01]  /*2310*/  UIMAD.WIDE.U32 UR22, UR27, UR15, URZ ;  /* 0x0000000f1b1672a5 */ /* 0x000fe2000f8e00ff */
[----:B------:R-:W-:Y:S02]  /*2320*/  UMOV UR16, UR17 ;  /* 0x0000001100107c82 */ /* 0x000fe40008000000 */
[----:B------:R-:W-:Y:S01]  /*2330*/  UMOV UR8, UR9 ;  /* 0x0000000900087c82 */ /* 0x000fe20008000000 */
[----:B---3--:R-:W-:Y:S02]  /*2340*/  USHF.R.U32.HI UR16, URZ, UR26, UR16 ;  /* 0x0000001aff107299 */ /* 0x008fe40008011610 */
[----:B----4-:R-:W-:Y:S02]  /*2350*/  UISETP.NE.AND UP2, UPT, UR20, 0x1, UPT ;  /* 0x000000011400788c */ /* 0x010fe4000bf45270 */
[----:B------:R-:W-:Y:S02]  /*2360*/  USHF.R.U32.HI UR8, URZ, UR13, UR8 ;  /* 0x0000000dff087299 */ /* 0x000fe40008011608 */
[----:B------:R-:W-:-:S02]  /*2370*/  USEL UR7, UR38, UR16, !UP0 ;  /* 0x0000001026077287 */ /* 0x000fc4000c000000 */
[----:B------:R-:W-:Y:S02]  /*2380*/  USEL UR8, UR39, UR8, !UP2 ;  /* 0x0000000827087287 */ /* 0x000fe4000d000000 */
[----:B-1----:R-:W-:Y:S01]  /*2390*/  UIMAD.WIDE.U32 UR16, UR7, UR10, URZ ;  /* 0x0000000a071072a5 */ /* 0x002fe2000f8e00ff */
[----:B------:R-:W-:Y:S01]  /*23a0*/  UMOV UR4, UR23 ;  /* 0x0000001700047c82 */ /* 0x000fe20008000000 */
[----:B------:R-:W-:Y:S02]  /*23b0*/  UIMAD.WIDE.U32 UR18, UR37, UR12, URZ ;  /* 0x0000000c251272a5 */ /* 0x000fe4000f8e00ff */
[----:B------:R-:W-:-:S03]  /*23c0*/  UIMAD.WIDE.U32 UR22, UR8, UR10, URZ ;  /* 0x0000000a081672a5 */ /* 0x000fc6000f8e00ff */
[----:B------:R-:W-:Y:S01]  /*23d0*/  UMOV UR16, UR17 ;  /* 0x0000001100107c82 */ /* 0x000fe20008000000 */
[----:B------:R-:W-:Y:S02]  /*23e0*/  USHF.R.U32.HI UR4, URZ, UR26, UR4 ;  /* 0x0000001aff047299 */ /* 0x000fe40008011604 */
[----:B------:R-:W-:Y:S01]  /*23f0*/  @UP3 USHF.R.U32.HI UR7, URZ, UR11, UR16 ;  /* 0x0000000bff073299 */ /* 0x000fe20008011610 */
[----:B------:R-:W-:Y:S01]  /*2400*/  UMOV UR18, UR19 ;  /* 0x0000001300127c82 */ /* 0x000fe20008000000 */
[----:B------:R-:W-:Y:S01]  /*2410*/  UMOV UR22, UR23 ;  /* 0x0000001700167c82 */ /* 0x000fe20008000000 */
[----:B------:R-:W-:Y:S02]  /*2420*/  USHF.R.U32.HI UR13, URZ, UR13, UR18 ;  /* 0x0000000dff0d7299 */ /* 0x000fe40008011612 */
[----:B------:R-:W-:Y:S02]  /*2430*/  USEL UR4, UR27, UR4, !UP0 ;  /* 0x000000041b047287 */ /* 0x000fe4000c000000 */
[----:B------:R-:W-:-:S02]  /*2440*/  @UP3 USHF.R.U32.HI UR8, URZ, UR11, UR22 ;  /* 0x0000000bff083299 */ /* 0x000fc40008011616 */
[----:B------:R-:W-:Y:S02]  /*2450*/  UIMAD UR9, UR42, UR7, URZ ;  /* 0x000000072a0972a4 */ /* 0x000fe4000f8e02ff */
[----:B------:R-:W-:Y:S02]  /*2460*/  USEL UR7, UR37, UR13, !UP2 ;  /* 0x0000000d25077287 */ /* 0x000fe4000d000000 */
[----:B------:R-:W-:Y:S02]  /*2470*/  UIMAD UR12, UR42, UR8, URZ ;  /* 0x000000082a0c72a4 */ /* 0x000fe4000f8e02ff */
[----:B------:R-:W-:Y:S02]  /*2480*/  UISETP.GE.AND UP0, UPT, UR4, UR9, UPT ;  /* 0x000000090400728c */ /* 0x000fe4000bf06270 */
[----:B------:R-:W-:Y:S02]  /*2490*/  UIMAD.WIDE.U32 UR16, UR4, UR10, URZ ;  /* 0x0000000a041072a5 */ /* 0x000fe4000f8e00ff */
[----:B------:R-:W-:-:S02]  /*24a0*/  UISETP.GE.OR UP0, UPT, UR7, UR12, UP0 ;  /* 0x0000000c0700728c */ /* 0x000fc40008706670 */
        /* <DEDUP_REMOVED lines=19> */
.L_x_40:
[----:B------:R-:W2:Y:S02]  /*25e0*/  LDCU UR4, c[0x0][0xb30] ;  /* 0x00016600ff0477ac */ /* 0x000ea40008000800 */
[----:B--2---:R-:W-:-:S09]  /*25f0*/  UISETP.NE.AND UP0, UPT, UR4, 0x1, UPT ;  /* 0x000000010400788c */ /* 0x004fd2000bf05270 */
[----:B------:R-:W-:Y:S05]  /*2600*/  BRA.U UP0, `(.L_x_41) ;  /* 0x0000000100447547 */ /* 0x000fea000b800000 */
[----:B------:R-:W2:Y:S01]  /*2610*/  LDCU.128 UR12, c[0x0][0xb10] ;  /* 0x00016200ff0c77ac */ /* 0x000ea20008000c00 */
[----:B------:R-:W3:Y:S01]  /*2620*/  LDCU UR16, c[0x0][0xb0c] ;  /* 0x00016180ff1077ac */ /* 0x000ee20008000800 */
[----:B------:R-:W4:Y:S01]  /*2630*/  LDCU UR17, c[0x0][0xb20] ;  /* 0x00016400ff1177ac */ /* 0x000f220008000800 */
[----:B--2---:R-:W-:Y:S02]  /*2640*/  UIMAD.WIDE.U32 UR10, UR37, UR12, URZ ;  /* 0x0000000c250a72a5 */ /* 0x004fe4000f8e00ff */
[----:B------:R-:W-:Y:S02]  /*2650*/  UIMAD.WIDE.U32 UR8, UR27, UR15, URZ ;  /* 0x0000000f1b0872a5 */ /* 0x000fe4000f8e00ff */
[----:B---3--:R-:W-:Y:S02]  /*2660*/  UISETP.NE.AND UP2, UPT, UR16, 0x1, UPT ;  /* 0x000000011000788c */ /* 0x008fe4000bf45270 */
[----:B------:R-:W-:Y:S01]  /*2670*/  UISETP.NE.AND UP0, UPT, UR14, 0x1, UPT ;  /* 0x000000010e00788c */ /* 0x000fe2000bf05270 */
[----:B------:R-:W-:-:S02]  /*2680*/  UMOV UR7, UR11 ;  /* 0x0000000b00077c82 */ /* 0x000fc40008000000 */
[----:B------:R-:W-:Y:S01]  /*2690*/  UMOV UR4, UR9 ;  /* 0x0000000900047c82 */ /* 0x000fe20008000000 */
[----:B------:R-:W-:Y:S02]  /*26a0*/  USHF.R.U32.HI UR7, URZ, UR13, UR7 ;  /* 0x0000000dff077299 */ /* 0x000fe40008011607 */
[----:B----4-:R-:W-:Y:S02]  /*26b0*/  USHF.R.U32.HI UR4, URZ, UR17, UR4 ;  /* 0x00000011ff047299 */ /* 0x010fe40008011604 */
[----:B------:R-:W-:Y:S02]  /*26c0*/  USEL UR7, UR37, UR7, !UP2 ;  /* 0x0000000725077287 */ /* 0x000fe4000d000000 */
[----:B------:R-:W-:-:S04]  /*26d0*/  USEL UR4, UR27, UR4, !UP0 ;  /* 0x000000041b047287 */ /* 0x000fc8000c000000 */
[----:B------:R-:W-:Y:S02]  /*26e0*/  UIADD3 UR8, UPT, UPT, UR7, -UR4, URZ ;  /* 0x8000000407087290 */ /* 0x000fe4000fffe0ff */
[----:B------:R-:W-:Y:S02]  /*26f0*/  UIADD3 UR4, UPT, UPT, -UR7, UR4, URZ ;  /* 0x0000000407047290 */ /* 0x000fe4000fffe1ff */
[----:B------:R-:W-:Y:S02]  /*2700*/  UIMAD UR27, UR8, UR14, UR27 ;  /* 0x0000000e081b72a4 */ /* 0x000fe4000f8e021b */
[----:B------:R-:W-:-:S12]  /*2710*/  UIMAD UR37, UR4, UR16, UR37 ;  /* 0x00000010042572a4 */ /* 0x000fd8000f8e0225 */
.L_x_41:
[----:B------:R-:W-:Y:S01]  /*2720*/  VIADD R11, R11, 0x1 ;  /* 0x000000010b0b7836 */ /* 0x000fe20000000000 */
[----:B------:R-:W-:Y:S02]  /*2730*/  R2UR UR7, R77 ;  /* 0x000000004d0772ca */ /* 0x000fe400000e0000 */
[----:B------:R-:W-:Y:S02]  /*2740*/  R2UR UR4, R76 ;  /* 0x000000004c0472ca */ /* 0x000fe400000e0000 */
[C---:B------:R-:W-:Y:S02]  /*2750*/  ISETP.NE.AND P0, PT, R11.reuse, 0x2, PT ;  /* 0x000000020b00780c */ /* 0x040fe40003f05270 */
[----:B------:R-:W-:Y:S02]  /*2760*/  PLOP3.LUT P1, PT, PT, PT, PT, 0x80, 0x8 ;  /* 0x000000000008781c */ /* 0x000fe40003f2f070 */
[----:B-1----:R-:W-:Y:S02]  /*2770*/  SEL R0, RZ, 0x1, P0 ;  /* 0x00000001ff007807 */ /* 0x002fe40000000000 */
[----:B------:R-:W-:-:S02]  /*2780*/  SEL R11, R11, RZ, P0 ;  /* 0x000000ff0b0b7207 */ /* 0x000fc40000000000 */
[----:B------:R-:W-:Y:S01]  /*2790*/  LOP3.LUT R10, R10, R0, RZ, 0x3c, !PT ;  /* 0x000000000a0a7212 */ /* 0x000fe200078e3cff */
[----:B------:R-:W-:Y:S02]  /*27a0*/  UIADD3 UR16, UPT, UPT, UR37, UR7, URZ ;  /* 0x0000000725107290 */ /* 0x000fe4000fffe0ff */
[----:B------:R-:W-:Y:S01]  /*27b0*/  UIADD3 UR20, UPT, UPT, UR27, UR4, URZ ;  /* 0x000000041b147290 */ /* 0x000fe2000fffe0ff */
[----:B------:R-:W-:Y:S11]  /*27c0*/  BRA.U UP1, `(.L_x_42) ;  /* 0xfffffff1013c7547 */ /* 0x000ff6000b83ffff */
[----:B------:R-:W-:Y:S01]  /*27d0*/  UIADD3 UR7, UPT, UPT, UR6, 0x28, URZ ;  /* 0x0000002806077890 */ /* 0x000fe2000fffe0ff */
[----:B------:R-:W-:-:S03]  /*27e0*/  SHF.L.U32 R2, R12, 0x1f, RZ ;  /* 0x0000001f0c027819 */ /* 0x000fc600000006ff */
[----:B------:R-:W-:-:S09]  /*27f0*/  ULEA UR4, UR5, UR7, 0x3 ;  /* 0x0000000705047291 */ /* 0x000fd2000f8e18ff */
[----:B------:R-:W1:Y:S02]  /*2800*/  SYNCS.PHASECHK.TRANS64.TRYWAIT P0, [UR4], R2 ;  /* 0x00000002ff0075a7 */ /* 0x000e640008001104 */
[----:B-1----:R-:W-:Y:S05]  /*2810*/  @!P0 BRA `(.L_x_43) ;  /* 0x0000007000748947 */ /* 0x002fea0003800000 */
.L_x_138:
[----:B------:R-:W-:-:S04]  /*2820*/  UIADD3 UR4, UPT, UPT, UR5, 0x1, URZ ;  /* 0x0000000105047890 */ /* 0x000fc8000fffe0ff */
[----:B------:R-:W-:-:S04]  /*2830*/  UISETP.NE.AND UP0, UPT, UR4, 0x5, UPT ;  /* 0x000000050400788c */ /* 0x000fc8000bf05270 */
[----:B------:R-:W-:Y:S02]  /*2840*/  USEL UR6, URZ, 0x1, UP0 ;  /* 0x00000001ff067887 */ /* 0x000fe40008000000 */
[----:B------:R-:W-:-:S04]  /*2850*/  USEL UR4, UR4, URZ, UP0 ;  /* 0x000000ff04047287 */ /* 0x000fc80008000000 */
[----:B------:R-:W-:Y:S01]  /*2860*/  ULEA UR5, UR4, UR7, 0x3 ;  /* 0x0000000704057291 */ /* 0x000fe2000f8e18ff */
[----:B-1----:R-:W-:-:S04]  /*2870*/  LOP3.LUT R2, R12, UR6, RZ, 0x3c, !PT ;  /* 0x000000060c027c12 */ /* 0x002fc8000f8e3cff */
[----:B------:R-:W-:-:S04]  /*2880*/  SHF.L.U32 R3, R2, 0x1f, RZ ;  /* 0x0000001f02037819 */ /* 0x000fc800000006ff */
[----:B------:R-:W1:Y:S02]  /*2890*/  SYNCS.PHASECHK.TRANS64.TRYWAIT P0, [UR5], R3 ;  /* 0x00000003ff0075a7 */ /* 0x000e640008001105 */
[----:B-1----:R-:W-:Y:S05]  /*28a0*/  @!P0 BRA `(.L_x_44) ;  /* 0x0000007000688947 */ /* 0x002fea0003800000 */
.L_x_140:
[----:B------:R-:W-:-:S04]  /*28b0*/  UIADD3 UR4, UPT, UPT, UR4, 0x1, URZ ;  /* 0x0000000104047890 */ /* 0x000fc8000fffe0ff */
[----:B------:R-:W-:-:S04]  /*28c0*/  UISETP.NE.AND UP0, UPT, UR4, 0x5, UPT ;  /* 0x000000050400788c */ /* 0x000fc8000bf05270 */
[----:B------:R-:W-:Y:S02]  /*28d0*/  USEL UR6, URZ, 0x1, UP0 ;  /* 0x00000001ff067887 */ /* 0x000fe40008000000 */
[----:B------:R-:W-:-:S04]  /*28e0*/  USEL UR4, UR4, URZ, UP0 ;  /* 0x000000ff04047287 */ /* 0x000fc80008000000 */
[----:B------:R-:W-:Y:S01]  /*28f0*/  ULEA UR5, UR4, UR7, 0x3 ;  /* 0x0000000704057291 */ /* 0x000fe2000f8e18ff */
[----:B------:R-:W-:-:S04]  /*2900*/  LOP3.LUT R2, R2, UR6, RZ, 0x3c, !PT ;  /* 0x0000000602027c12 */ /* 0x000fc8000f8e3cff */
[----:B-1----:R-:W-:-:S04]  /*2910*/  SHF.L.U32 R3, R2, 0x1f, RZ ;  /* 0x0000001f02037819 */ /* 0x002fc800000006ff */
[----:B------:R-:W1:Y:S02]  /*2920*/  SYNCS.PHASECHK.TRANS64.TRYWAIT P0, [UR5], R3 ;  /* 0x00000003ff0075a7 */ /* 0x000e640008001105 */
[----:B-1----:R-:W-:Y:S05]  /*2930*/  @!P0 BRA `(.L_x_45) ;  /* 0x00000070005c8947 */ /* 0x002fea0003800000 */
.L_x_142:
        /* <DEDUP_REMOVED lines=9> */
.L_x_144:
[----:B------:R-:W-:-:S04]  /*29d0*/  UIADD3 UR4, UPT, UPT, UR4, 0x1, URZ ;  /* 0x0000000104047890 */ /* 0x000fc8000fffe0ff */
[----:B------:R-:W-:-:S04]  /*29e0*/  UISETP.NE.AND UP0, UPT, UR4, 0x5, UPT ;  /* 0x000000050400788c */ /* 0x000fc8000bf05270 */
[----:B------:R-:W-:Y:S02]  /*29f0*/  USEL UR5, URZ, 0x1, UP0 ;  /* 0x00000001ff057887 */ /* 0x000fe40008000000 */
[----:B------:R-:W-:-:S04]  /*2a00*/  USEL UR4, UR4, URZ, UP0 ;  /* 0x000000ff04047287 */ /* 0x000fc80008000000 */
[----:B------:R-:W-:Y:S01]  /*2a10*/  ULEA UR4, UR4, UR7, 0x3 ;  /* 0x0000000704047291 */ /* 0x000fe2000f8e18ff */
[----:B------:R-:W-:-:S04]  /*2a20*/  LOP3.LUT R2, R2, UR5, RZ, 0x3c, !PT ;  /* 0x0000000502027c12 */ /* 0x000fc8000f8e3cff */
[----:B------:R-:W-:Y:S01]  /*2a30*/  SHF.L.U32 R2, R2, 0x1f, RZ ;  /* 0x0000001f02027819 */ /* 0x000fe200000006ff */
[----:B-1----:R-:W-:-:S07]  /*2a40*/  IMAD.U32 R0, RZ, RZ, UR4 ;  /* 0x00000004ff007e24 */ /* 0x002fce000f8e00ff */
.L_x_47:
[----:B-1----:R1:W2:Y:S02]  /*2a50*/  SYNCS.PHASECHK.TRANS64.TRYWAIT P0, [R0+URZ], R2 ;  /* 0x00000002000075a7 */ /* 0x0022a400080011ff */
[----:B--2---:R-:W-:Y:S05]  /*2a60*/  @!P0 NANOSLEEP.SYNCS 0x989680 ;  /* 0x009896800000895d */ /* 0x004fea0003900000 */
[----:B------:R-:W2:Y:S02]  /*2a70*/  @!P0 SYNCS.PHASECHK.TRANS64 P0, [R0+URZ], R2 ;  /* 0x00000002000085a7 */ /* 0x000ea400080010ff */
[----:B--2---:R-:W-:Y:S05]  /*2a80*/  @P0 EXIT ;  /* 0x000000000000094d */ /* 0x004fea0003800000 */
[----:B------:R-:W-:Y:S05]  /*2a90*/  BRA `(.L_x_47) ;  /* 0xfffffffc00ec7947 */ /* 0x000fea000383ffff */
.L_x_22:
[----:B------:R-:W-:-:S04]  /*2aa0*/  UISETP.NE.AND UP0, UPT, UR45, URZ, UPT ;  /* 0x000000ff2d00728c */ /* 0x000fc8000bf05270 */
[----:B------:R-:W-:-:S09]  /*2ab0*/  UISETP.NE.OR UP0, UPT, UR17, 0x1, UP0 ;  /* 0x000000011100788c */ /* 0x000fd20008705670 */
[----:B------:R-:W-:Y:S05]  /*2ac0*/  BRA.U UP0, `(.L_x_48) ;  /* 0x0000000500487547 */ /* 0x000fea000b800000 */
[----:B------:R-:W-:Y:S01]  /*2ad0*/  ISETP.GE.U32.AND P2, PT, R0, 0x4, PT ;  /* 0x000000040000780c */ /* 0x000fe20003f46070 */
[----:B------:R-:W-:Y:S01]  /*2ae0*/  IMAD.MOV.U32 R12, RZ, RZ, 0x1 ;  /* 0x00000001ff0c7424 */ /* 0x000fe200078e00ff */
[----:B------:R-:W-:Y:S02]  /*2af0*/  CS2R R10, SRZ ;  /* 0x00000000000a7805 */ /* 0x000fe4000001ff00 */
[----:B------:R-:W-:Y:S01]  /*2b00*/  CS2R R8, SRZ ;  /* 0x0000000000087805 */ /* 0x000fe2000001ff00 */
[----:B------:R-:W-:Y:S01]  /*2b10*/  UMOV UR6, 0x400 ;  /* 0x0000040000067882 */ /* 0x000fe20000000000 */
[----:B------:R-:W-:Y:S01]  /*2b20*/  UMOV UR5, URZ ;  /* 0x000000ff00057c82 */ /* 0x000fe20008000000 */
[----:B------:R-:W-:-:S12]  /*2b30*/  ULEA UR6, UR45, UR6, 0x18 ;  /* 0x000000062d067291 */ /* 0x000fd8000f8ec0ff */
.L_x_52:
[----:B------:R-:W-:Y:S02]  /*2b40*/  LEA R2, R8, UR6, 0x3 ;  /* 0x0000000608027c11 */ /* 0x000fe4000f8e18ff */
[----:B------:R-:W-:-:S03]  /*2b50*/  SHF.L.U32 R4, R9, 0x1f, RZ ;  /* 0x0000001f09047819 */ /* 0x000fc600000006ff */
[----:B------:R-:W-:Y:S01]  /*2b60*/  VIADD R5, R2, 0x110 ;  /* 0x0000011002057836 */ /* 0x000fe20000000000 */
[----:B------:R-:W1:Y:S02]  /*2b70*/  SYNCS.PHASECHK.TRANS64.TRYWAIT P0, [R2+URZ+0x100], R4 ;  /* 0x00010004020075a7 */ /* 0x000e6400080011ff */
[----:B-1----:R-:W-:Y:S05]  /*2b80*/  @!P0 BRA `(.L_x_49) ;  /* 0x0000006c00f88947 */ /* 0x002fea0003800000 */
.L_x_145:
[----:B------:R-:W-:Y:S01]  /*2b90*/  ULEA UR4, UR5, UR6, 0x3 ;  /* 0x0000000605047291 */ /* 0x000fe2000f8e18ff */
[----:B-1----:R-:W-:Y:S01]  /*2ba0*/  PRMT R2, RZ, 0x654, R5 ;  /* 0x00000654ff027816 */ /* 0x002fe20000000005 */
[----:B------:R-:W-:Y:S01]  /*2bb0*/  @!P2 IMAD.MOV.U32 R4, RZ, RZ, 0x10 ;  /* 0x00000010ff04a424 */ /* 0x000fe200078e00ff */
[----:B------:R-:W-:Y:S01]  /*2bc0*/  SHF.L.U32 R5, R12, 0x1f, RZ ;  /* 0x0000001f0c057819 */ /* 0x000fe200000006ff */
[----:B------:R-:W-:Y:S01]  /*2bd0*/  UIADD3 UR7, UPT, UPT, UR4, 0xa0, URZ ;  /* 0x000000a004077890 */ /* 0x000fe2000fffe0ff */
[----:B------:R1:W-:Y:S05]  /*2be0*/  SYNCS.ARRIVE.TRANS64.RED.A1T0 RZ, [R2+URZ], RZ ;  /* 0x000000ff02ff79a7 */ /* 0x0003ea00081004ff */
[----:B------:R-:W-:Y:S01]  /*2bf0*/  IMAD.U32 R6, RZ, RZ, UR7 ;  /* 0x00000007ff067e24 */ /* 0x000fe2000f8e00ff */
[----:B------:R-:W2:Y:S04]  /*2c00*/  SYNCS.PHASECHK.TRANS64.TRYWAIT P0, [UR4+0xb0], R5 ;  /* 0x0000b005ff0075a7 */ /* 0x000ea80008001104 */
[----:B------:R-:W-:Y:S01]  /*2c10*/  PRMT R6, R0, 0x654, R6 ;  /* 0x0000065400067816 */ /* 0x000fe20000000006 */
[----:B-12---:R-:W-:Y:S06]  /*2c20*/  @!P0 BRA `(.L_x_50) ;  /* 0x0000006c00e48947 */ /* 0x006fec0003800000 */
.L_x_147:
[----:B------:R-:W-:Y:S01]  /*2c30*/  ULEA UR8, UR5, UR6, 0x4 ;  /* 0x0000000605087291 */ /* 0x000fe2000f8e20ff */
[----:B------:R-:W-:Y:S01]  /*2c40*/  SEL R3, R6, R3, !P2 ;  /* 0x0000000306037207 */ /* 0x000fe20005000000 */
[----:B------:R-:W-:Y:S01]  /*2c50*/  UIADD3 UR9, UPT, UPT, UR4, 0xa0, URZ ;  /* 0x000000a004097890 */ /* 0x000fe2000fffe0ff */
[----:B-1----:R-:W-:Y:S01]  /*2c60*/  LEA R2, R11, UR6, 0x3 ;  /* 0x000000060b027c11 */ /* 0x002fe2000f8e18ff */
[----:B------:R-:W-:Y:S01]  /*2c70*/  UIADD3 UR8, UPT, UPT, UR8, 0x130, URZ ;  /* 0x0000013008087890 */ /* 0x000fe2000fffe0ff */
[----:B------:R1:W-:Y:S01]  /*2c80*/  @!P2 SYNCS.ARRIVE.TRANS64.RED RZ, [R3+URZ], R4 ;  /* 0x0000000403ffa9a7 */ /* 0x0003e200080004ff */
[----:B------:R-:W-:Y:S01]  /*2c90*/  UIADD3 UR4, UPT, UPT, UR5, 0x1, URZ ;  /* 0x0000000105047890 */ /* 0x000fe2000fffe0ff */
[----:B------:R-:W-:-:S03]  /*2ca0*/  VIADD R8, R8, 0x1 ;  /* 0x0000000108087836 */ /* 0x000fc60000000000 */
[----:B------:R-:W-:Y:S02]  /*2cb0*/  UISETP.NE.AND UP0, UPT, UR4, 0x2, UPT ;  /* 0x000000020400788c */ /* 0x000fe4000bf05270 */
[----:B------:R-:W-:Y:S01]  /*2cc0*/  ISETP.NE.AND P0, PT, R8, 0x2, PT ;  /* 0x000000020800780c */ /* 0x000fe20003f05270 */
[----:B------:R-:W-:Y:S06]  /*2cd0*/  UGETNEXTWORKID.BROADCAST [UR8], [UR9] ;  /* 0x00000000080073ca */ /* 0x000fec0008000100 */
[----:B------:R-:W-:Y:S02]  /*2ce0*/  USEL UR7, URZ, 0x1, UP0 ;  /* 0x00000001ff077887 */ /* 0x000fe40008000000 */
[----:B------:R-:W-:-:S04]  /*2cf0*/  USEL UR5, UR4, URZ, UP0 ;  /* 0x000000ff04057287 */ /* 0x000fc80008000000 */
[----:B------:R-:W-:Y:S02]  /*2d00*/  LOP3.LUT R12, R12, UR7, RZ, 0x3c, !PT ;  /* 0x000000070c0c7c12 */ /* 0x000fe4000f8e3cff */
[----:B-1----:R-:W-:-:S04]  /*2d10*/  SHF.L.U32 R4, R10, 0x1f, RZ ;  /* 0x0000001f0a047819 */ /* 0x002fc800000006ff */
[----:B------:R-:W1:Y:S02]  /*2d20*/  SYNCS.PHASECHK.TRANS64.TRYWAIT P1, [R2+URZ+0xa0], R4 ;  /* 0x0000a004020075a7 */ /* 0x000e6400080211ff */
[----:B-1----:R-:W-:Y:S05]  /*2d30*/  @!P1 BRA `(.L_x_51) ;  /* 0x0000006c00b89947 */ /* 0x002fea0003800000 */
.L_x_148:
[C---:B-1----:R-:W-:Y:S01]  /*2d40*/  LEA R4, R11.reuse, UR6, 0x4 ;  /* 0x000000060b047c11 */ /* 0x042fe2000f8e20ff */
[----:B------:R-:W-:Y:S01]  /*2d50*/  VIADD R2, R2, 0xb0 ;  /* 0x000000b002027836 */ /* 0x000fe20000000000 */
[----:B------:R-:W-:Y:S01]  /*2d60*/  SEL R8, R8, RZ, P0 ;  /* 0x000000ff08087207 */ /* 0x000fe20000000000 */
[----:B------:R-:W-:-:S03]  /*2d70*/  VIADD R11, R11, 0x1 ;  /* 0x000000010b0b7836 */ /* 0x000fc60000000000 */
[----:B------:R-:W1:Y:S01]  /*2d80*/  LDS.128 R4, [R4+0x130] ;  /* 0x0001300004047984 */ /* 0x000e620000000c00 */
[----:B------:R-:W-:Y:S02]  /*2d90*/  PRMT R2, RZ, 0x654, R2 ;  /* 0x00000654ff027816 */ /* 0x000fe40000000002 */
[C---:B------:R-:W-:Y:S01]  /*2da0*/  ISETP.NE.AND P1, PT, R11.reuse, 0x2, PT ;  /* 0x000000020b00780c */ /* 0x040fe20003f25270 */
[----:B------:R-:W-:Y:S01]  /*2db0*/  @!PT LDS RZ, [RZ] ;  /* 0x00000000fffff984 */ /* 0x000fe20000000800 */
[----:B------:R-:W-:Y:S01]  /*2dc0*/  @!PT LDS RZ, [RZ] ;  /* 0x00000000fffff984 */ /* 0x000fe20000000800 */
[----:B------:R-:W-:Y:S01]  /*2dd0*/  @!PT LDS RZ, [RZ] ;  /* 0x00000000fffff984 */ /* 0x000fe20000000800 */
[----:B------:R-:W-:Y:S01]  /*2de0*/  @!PT LDS RZ, [RZ] ;  /* 0x00000000fffff984 */ /* 0x000fe20000000800 */
[----:B------:R2:W-:Y:S06]  /*2df0*/  MEMBAR.ALL.CTA ;  /* 0x0000000000007992 */ /* 0x0005ec0000008000 */
[----:B--2---:R-:W2:Y:S01]  /*2e00*/  FENCE.VIEW.ASYNC.S ;  /* 0x00000000000073c6 */ /* 0x004ea20000000000 */
[----:B------:R-:W-:Y:S01]  /*2e10*/  SEL R11, R11, RZ, P1 ;  /* 0x000000ff0b0b7207 */ /* 0x000fe20000800000 */
[----:B--2---:R2:W-:Y:S01]  /*2e20*/  SYNCS.ARRIVE.TRANS64.RED.A1T0 RZ, [R2+URZ], RZ ;  /* 0x000000ff02ff79a7 */ /* 0x0045e200081004ff */
[----:B-1----:R-:W-:-:S02]  /*2e30*/  LOP3.LUT P3, RZ, R6, 0x1, RZ, 0xc0, !PT ;  /* 0x0000000106ff7812 */ /* 0x002fc4000786c0ff */
[----:B------:R-:W-:-:S04]  /*2e40*/  SEL R4, RZ, 0x1, P1 ;  /* 0x00000001ff047807 */ /* 0x000fc80000800000 */
[----:B------:R-:W-:Y:S02]  /*2e50*/  LOP3.LUT R10, R10, R4, RZ, 0x3c, !PT ;  /* 0x000000040a0a7212 */ /* 0x000fe400078e3cff */
[----:B--2---:R-:W-:-:S04]  /*2e60*/  SEL R2, RZ, 0x1, P0 ;  /* 0x00000001ff027807 */ /* 0x004fc80000000000 */
[----:B------:R-:W-:Y:S01]  /*2e70*/  LOP3.LUT R9, R9, R2, RZ, 0x3c, !PT ;  /* 0x0000000209097212 */ /* 0x000fe200078e3cff */
[----:B------:R-:W-:Y:S06]  /*2e80*/  @P3 BRA `(.L_x_52) ;  /* 0xfffffffc002c3947 */ /* 0x000fec000383ffff */
[----:B------:R-:W-:Y:S01]  /*2e90*/  ULEA UR4, UR5, UR6, 0x3 ;  /* 0x0000000605047291 */ /* 0x000fe2000f8e18ff */
[----:B------:R-:W-:-:S08]  /*2ea0*/  SHF.L.U32 R2, R12, 0x1f, RZ ;  /* 0x0000001f0c027819 */ /* 0x000fd000000006ff */
[----:B------:R-:W1:Y:S02]  /*2eb0*/  SYNCS.PHASECHK.TRANS64 P0, [UR4+0xb0], R2 ;  /* 0x0000b002ff0075a7 */ /* 0x000e640008001004 */
[----:B-1----:R-:W-:Y:S05]  /*2ec0*/  @P0 BRA `(.L_x_53) ;  /* 0x0000000000080947 */ /* 0x002fea0003800000 */
[----:B------:R-:W1:Y:S02]  /*2ed0*/  SYNCS.PHASECHK.TRANS64.TRYWAIT P0, [UR4+0xb0], R2 ;  /* 0x0000b002ff0075a7 */ /* 0x000e640008001104 */
[----:B-1----:R-:W-:Y:S05]  /*2ee0*/  @!P0 BRA `(.L_x_54) ;  /* 0x0000006c00608947 */ /* 0x002fea0003800000 */
.L_x_53:
[----:B------:R-:W-:-:S04]  /*2ef0*/  UIADD3 UR7, UPT, UPT, UR5, 0x1, URZ ;  /* 0x0000000105077890 */ /* 0x000fc8000fffe0ff */
[----:B------:R-:W-:-:S04]  /*2f00*/  UISETP.NE.AND UP0, UPT, UR7, 0x2, UPT ;  /* 0x000000020700788c */ /* 0x000fc8000bf05270 */
[----:B------:R-:W-:Y:S02]  /*2f10*/  USEL UR8, URZ, 0x1, UP0 ;  /* 0x00000001ff087887 */ /* 0x000fe40008000000 */
[----:B------:R-:W-:-:S04]  /*2f20*/  USEL UR7, UR7, URZ, UP0 ;  /* 0x000000ff07077287 */ /* 0x000fc80008000000 */
[----:B------:R-:W-:Y:S01]  /*2f30*/  ULEA UR7, UR7, UR6, 0x3 ;  /* 0x0000000607077291 */ /* 0x000fe2000f8e18ff */
[----:B-1----:R-:W-:-:S04]  /*2f40*/  LOP3.LUT R2, R12, UR8, RZ, 0x3c, !PT ;  /* 0x000000080c027c12 */ /* 0x002fc8000f8e3cff */
[----:B------:R-:W-:-:S04]  /*2f50*/  SHF.L.U32 R0, R2, 0x1f, RZ ;  /* 0x0000001f02007819 */ /* 0x000fc800000006ff */
[----:B------:R-:W1:Y:S02]  /*2f60*/  SYNCS.PHASECHK.TRANS64 P0, [UR7+0xb0], R0 ;  /* 0x0000b000ff0075a7 */ /* 0x000e640008001007 */
[----:B-1----:R-:W-:Y:S05]  /*2f70*/  @P0 EXIT ;  /* 0x000000000000094d */ /* 0x002fea0003800000 */
[----:B------:R-:W-:Y:S02]  /*2f80*/  SHF.L.U32 R2, R2, 0x1f, RZ ;  /* 0x0000001f02027819 */ /* 0x000fe400000006ff */
[----:B------:R-:W-:-:S07]  /*2f90*/  MOV R0, UR7 ;  /* 0x0000000700007c02 */ /* 0x000fce0008000f00 */
.L_x_55:
[----:B-1----:R1:W2:Y:S02]  /*2fa0*/  SYNCS.PHASECHK.TRANS64.TRYWAIT P0, [R0+URZ+0xb0], R2 ;  /* 0x0000b002000075a7 */ /* 0x0022a400080011ff */
[----:B--2---:R-:W-:Y:S05]  /*2fb0*/  @!P0 NANOSLEEP.SYNCS 0x989680 ;  /* 0x009896800000895d */ /* 0x004fea0003900000 */
[----:B------:R-:W2:Y:S02]  /*2fc0*/  @!P0 SYNCS.PHASECHK.TRANS64 P0, [R0+URZ+0xb0], R2 ;  /* 0x0000b002000085a7 */ /* 0x000ea400080010ff */
[----:B--2---:R-:W-:Y:S05]  /*2fd0*/  @P0 EXIT ;  /* 0x000000000000094d */ /* 0x004fea0003800000 */
[----:B------:R-:W-:Y:S05]  /*2fe0*/  BRA `(.L_x_55) ;  /* 0xfffffffc00ec7947 */ /* 0x000fea000383ffff */
.L_x_48:
[----:B------:R-:W-:Y:S05]  /*2ff0*/  BRA.U UP4, `(.L_x_56) ;  /* 0x0000000d04d47547 */ /* 0x000fea000b800000 */
[----:B------:R-:W-:Y:S01]  /*3000*/  UMOV UR4, 0x40 ;  /* 0x0000004000047882 */ /* 0x000fe20000000000 */
[----:B------:R-:W-:Y:S01]  /*3010*/  NOP ;  /* 0x0000000000007918 */ /* 0x000fe20000000000 */
[----:B------:R-:W-:Y:S01]  /*3020*/  ULEA UR5, UR45, UR4, 0x18 ;  /* 0x000000042d057291 */ /* 0x000fe2000f8ec0ff */
[----:B------:R-:W-:Y:S02]  /*3030*/  UMOV UR6, 0x400 ;  /* 0x0000040000067882 */ /* 0x000fe40000000000 */
[----:B------:R-:W-:-:S06]  /*3040*/  ULEA UR6, UR45, UR6, 0x18 ;  /* 0x000000062d067291 */ /* 0x000fcc000f8ec0ff */
[----:B------:R-:W1:Y:S02]  /*3050*/  LDS.U8 R0, [UR5+0x1c] ;  /* 0x00001c05ff007984 */ /* 0x000e640008000000 */
[----:B-1----:R-:W-:-:S13]  /*3060*/  ISETP.NE.AND P0, PT, R0, RZ, PT ;  /* 0x000000ff0000720c */ /* 0x002fda0003f05270 */
[----:B------:R-:W-:Y:S05]  /*3070*/  @P0 BRA `(.L_x_57) ;  /* 0x0000000000580947 */ /* 0x000fea0003800000 */
[----:B------:R-:W-:-:S13]  /*3080*/  ELECT P0, URZ, PT ;  /* 0x0000000000ff782f */ /* 0x000fda0003800000 */
[----:B------:R-:W-:Y:S05]  /*3090*/  @!P0 BRA `(.L_x_58) ;  /* 0x0000000000608947 */ /* 0x000fea0003800000 */
[----:B------:R-:W-:Y:S01]  /*30a0*/  UMOV UR4, 0x10 ;  /* 0x0000001000047882 */ /* 0x000fe20000000000 */
[----:B------:R-:W-:Y:S01]  /*30b0*/  HFMA2 R0, -RZ, RZ, 0, 5.9604644775390625e-08 ;  /* 0x00000001ff007431 */ /* 0x000fe200000001ff */
[----:B------:R-:W-:-:S03]  /*30c0*/  MOV R3, 0xffff ;  /* 0x0000ffff00037802 */ /* 0x000fc60000000f00 */
[----:B------:R-:W-:Y:S04]  /*30d0*/  DEPBAR.LE SB1, 0x36 ;  /* 0x00009d800000791a */ /* 0x000fe80000000000 */
[----:B------:R-:W1:Y:S02]  /*30e0*/  UTCATOMSWS.FIND_AND_SET.ALIGN UP0, UR4, UR4 ;  /* 0x00000004000475e3 */ /* 0x000e640008000800 */
[----:B-1----:R-:W-:Y:S01]  /*30f0*/  MOV R4, UR4 ;  /* 0x0000000400047c02 */ /* 0x002fe20008000f00 */
[----:B------:R-:W-:Y:S06]  /*3100*/  BRA.U UP0, `(.L_x_59) ;  /* 0x0000000100187547 */ /* 0x000fec000b800000 */
.L_x_60:
[----:B------:R-:W-:Y:S05]  /*3110*/  NANOSLEEP 0x64 ;  /* 0x000000640000795d */ /* 0x000fea0003800000 */
[----:B------:R-:W-:-:S05]  /*3120*/  UMOV UR4, 0x10 ;  /* 0x0000001000047882 */ /* 0x000fca0000000000 */
[----:B------:R-:W-:Y:S04]  /*3130*/  DEPBAR.LE SB1, 0x36 ;  /* 0x00009d800000791a */ /* 0x000fe80000000000 */
[----:B------:R-:W1:Y:S02]  /*3140*/  UTCATOMSWS.FIND_AND_SET.ALIGN UP0, UR4, UR4 ;  /* 0x00000004000475e3 */ /* 0x000e640008000800 */
[----:B-1----:R-:W-:Y:S01]  /*3150*/  MOV R4, UR4 ;  /* 0x0000000400047c02 */ /* 0x002fe20008000f00 */
[----:B------:R-:W-:Y:S05]  /*3160*/  BRA.U !UP0, `(.L_x_60) ;  /* 0xfffffffd08e87547 */ /* 0x000fea000b83ffff */
.L_x_59:
[-C--:B------:R-:W-:Y:S02]  /*3170*/  SHF.L.U32 R3, R3, R4.reuse, RZ ;  /* 0x0000000403037219 */ /* 0x080fe400000006ff */
[----:B------:R-:W-:Y:S01]  /*3180*/  SHF.L.U32 R0, R0, R4, RZ ;  /* 0x0000000400007219 */ /* 0x000fe200000006ff */
[----:B------:R-:W-:Y:S02]  /*3190*/  IMAD.SHL.U32 R4, R4, 0x20, RZ ;  /* 0x0000002004047824 */ /* 0x000fe400078e00ff */
[----:B------:R1:W-:Y:S04]  /*31a0*/  ATOMS.OR RZ, [UR5+0x14], R3 ;  /* 0x00001403ffff798c */ /* 0x0003e8000b000005 */
[----:B------:R1:W-:Y:S04]  /*31b0*/  ATOMS.OR RZ, [UR5+0x18], R0 ;  /* 0x00001800ffff798c */ /* 0x0003e8000b000005 */
[----:B------:R1:W-:Y:S01]  /*31c0*/  STS [UR6+0x150], R4 ;  /* 0x00015004ff007988 */ /* 0x0003e20008000806 */
[----:B------:R-:W-:Y:S05]  /*31d0*/  BRA `(.L_x_58) ;  /* 0x0000000000107947 */ /* 0x000fea0003800000 */
.L_x_57:
[----:B------:R-:W-:Y:S02]  /*31e0*/  MOV R0, 0xffffffff ;  /* 0xffffffff00007802 */ /* 0x000fe40000000f00 */
[----:B------:R-:W-:-:S03]  /*31f0*/  MOV R4, 0x3220 ;  /* 0x0000322000047802 */ /* 0x000fc60000000f00 */
[----:B------:R1:W-:Y:S04]  /*3200*/  STS [UR6+0x150], R0 ;  /* 0x00015000ff007988 */ /* 0x0003e80008000806 */
[----:B-1---5:R-:W-:Y:S05]  /*3210*/  CALL.REL.NOINC `($__internal_1_$__cuda_sm10x_tcgen05_guardrail_trap_phase_invalid_during_alloc) ;  /* 0x0000007000a87944 */ /* 0x022fea0003c00000 */
.L_x_58:
[----:B------:R-:W-:Y:S05]  /*3220*/  WARPSYNC.ALL ;  /* 0x0000000000007948 */ /* 0x000fea0003800000 */
[----:B------:R-:W2:Y:S01]  /*3230*/  S2UR UR4, SR_CgaCtaId ;  /* 0x00000000000479c3 */ /* 0x000ea20000008800 */
[----:B------:R-:W-:Y:S01]  /*3240*/  UMOV UR26, 0x400 ;  /* 0x00000400001a7882 */ /* 0x000fe20000000000 */
[----:B------:R-:W-:-:S06]  /*3250*/  NOP ;  /* 0x0000000000007918 */ /* 0x000fcc0000000000 */
[----:B------:R-:W-:Y:S06]  /*3260*/  BAR.ARV 0x6, 0xa0 ;  /* 0x0182800000007b1d */ /* 0x000fec0000002000 */
[----:B------:R-:W3:Y:S01]  /*3270*/  LDCU UR5, c[0x0][0x38c] ;  /* 0x00007180ff0577ac */ /* 0x000ee20008000800 */
[----:B------:R-:W-:Y:S01]  /*3280*/  LOP3.LUT R2, R2, 0xffff, RZ, 0xc0, !PT ;  /* 0x0000ffff02027812 */ /* 0x000fe200078ec0ff */
[----:B------:R-:W-:Y:S01]  /*3290*/  IMAD.MOV.U32 R11, RZ, RZ, 0x1 ;  /* 0x00000001ff0b7424 */ /* 0x000fe200078e00ff */
[----:B------:R-:W-:Y:S01]  /*32a0*/  CS2R R8, SRZ ;  /* 0x0000000000087805 */ /* 0x000fe2000001ff00 */
[----:B------:R-:W4:Y:S01]  /*32b0*/  LDCU UR7, c[0x0][0x38c] ;  /* 0x00007180ff0777ac */ /* 0x000f220008000800 */
[----:B------:R-:W-:Y:S01]  /*32c0*/  R2UR UR27, R2 ;  /* 0x00000000021b72ca */ /* 0x000fe200000e0000 */
[----:B------:R-:W-:Y:S01]  /*32d0*/  IMAD.MOV.U32 R10, RZ, RZ, RZ ;  /* 0x000000ffff0a7224 */ /* 0x000fe200078e00ff */
[----:B------:R-:W-:Y:S01]  /*32e0*/  UMOV UR30, URZ ;  /* 0x000000ff001e7c82 */ /* 0x000fe20008000000 */
[----:B------:R-:W-:Y:S01]  /*32f0*/  UMOV UR24, URZ ;  /* 0x000000ff00187c82 */ /* 0x000fe20008000000 */
[----:B--2---:R-:W-:Y:S01]  /*3300*/  ULEA UR26, UR4, UR26, 0x18 ;  /* 0x0000001a041a7291 */ /* 0x004fe2000f8ec0ff */
[----:B------:R-:W-:Y:S01]  /*3310*/  UMOV UR38, 0x0 ;  /* 0x0000000000267882 */ /* 0x000fe20000000000 */
[----:B------:R-:W-:-:S02]  /*3320*/  UMOV UR39, 0x44004a0 ;  /* 0x044004a000277882 */ /* 0x000fc40000000000 */
[----:B------:R-:W-:Y:S02]  /*3330*/  UIADD3 UR4, UPT, UPT, UR26, 0x6400, URZ ;  /* 0x000064001a047890 */ /* 0x000fe4000fffe0ff */
[----:B------:R-:W-:Y:S02]  /*3340*/  UIADD3 UR6, UPT, UPT, UR26, 0x10400, URZ ;  /* 0x000104001a067890 */ /* 0x000fe4000fffe0ff */
[----:B---3--:R-:W-:Y:S01]  /*3350*/  UIADD3 UR5, UPT, UPT, UR5, 0x7f, URZ ;  /* 0x0000007f05057890 */ /* 0x008fe2000fffe0ff */
[----:B-1----:R-:W1:Y:S01]  /*3360*/  LDS R0, [UR26+0x150] ;  /* 0x0001501aff007984 */ /* 0x002e620008000800 */
[----:B------:R-:W-:Y:S01]  /*3370*/  UMOV UR36, 0x0 ;  /* 0x0000000000247882 */ /* 0x000fe20000000000 */
[----:B------:R-:W-:Y:S01]  /*3380*/  UMOV UR37, 0x44004a0 ;  /* 0x044004a000257882 */ /* 0x000fe20000000000 */
[----:B------:R-:W-:Y:S02]  /*3390*/  USHF.R.S32.HI UR40, URZ, 0x1f, UR5 ;  /* 0x0000001fff287899 */ /* 0x000fe40008011405 */
[----:B----4-:R-:W-:-:S02]  /*33a0*/  UISETP.GE.AND UP4, UPT, UR7, 0x1, UPT ;  /* 0x000000010700788c */ /* 0x010fc4000bf86270 */
[----:B------:R-:W-:Y:S02]  /*33b0*/  ULEA.HI UR40, UR40, UR5, URZ, 0x7 ;  /* 0x0000000528287291 */ /* 0x000fe4000f8f38ff */
[----:B------:R-:W-:Y:S02]  /*33c0*/  USHF.R.U32.HI UR5, URZ, 0x4, UR4 ;  /* 0x00000004ff057899 */ /* 0x000fe40008011604 */
[----:B------:R-:W-:Y:S02]  /*33d0*/  USHF.R.S32.HI UR40, URZ, 0x7, UR40 ;  /* 0x00000007ff287899 */ /* 0x000fe40008011428 */
[----:B------:R-:W-:Y:S02]  /*33e0*/  USHF.R.U32.HI UR4, URZ, 0x4, UR6 ;  /* 0x00000004ff047899 */ /* 0x000fe40008011606 */
[----:B------:R-:W-:Y:S02]  /*33f0*/  UISETP.LT.AND UP0, UPT, UR40, 0x1, UPT ;  /* 0x000000012800788c */ /* 0x000fe4000bf01270 */
[----:B------:R-:W-:-:S02]  /*3400*/  ULOP3.LUT UR5, UR5, 0x3fff, URZ, 0xc0, !UPT ;  /* 0x00003fff05057892 */ /* 0x000fc4000f8ec0ff */
[----:B------:R-:W-:Y:S02]  /*3410*/  ULOP3.LUT UR4, UR4, 0x3fff, URZ, 0xc0, !UPT ;  /* 0x00003fff04047892 */ /* 0x000fe4000f8ec0ff */
[----:B------:R-:W-:Y:S02]  /*3420*/  USEL UR41, UR40, 0x1, !UP0 ;  /* 0x0000000128297887 */ /* 0x000fe4000c000000 */
[----:B------:R-:W-:Y:S02]  /*3430*/  ULOP3.LUT UR28, UR5, 0x10000, URZ, 0xfc, !UPT ;  /* 0x00010000051c7892 */ /* 0x000fe4000f8efcff */
[----:B------:R-:W-:Y:S02]  /*3440*/  ULOP3.LUT UR29, UR4, 0x10000, URZ, 0xfc, !UPT ;  /* 0x00010000041d7892 */ /* 0x000fe4000f8efcff */
[----:B------:R-:W-:Y:S01]  /*3450*/  UIADD3 UR41, UPT, UPT, -UR41, URZ, URZ ;  /* 0x000000ff29297290 */ /* 0x000fe2000fffe1ff */
[----:B------:R-:W-:Y:S01]  /*3460*/  UMOV UR34, 0x0 ;  /* 0x0000000000227882 */ /* 0x000fe20000000000 */
[----:B------:R-:W-:Y:S01]  /*3470*/  UMOV UR35, 0x44004a0 ;  /* 0x044004a000237882 */ /* 0x000fe20000000000 */
[----:B------:R-:W-:Y:S01]  /*3480*/  UMOV UR32, 0x0 ;  /* 0x0000000000207882 */ /* 0x000fe20000000000 */
[----:B------:R-:W-:Y:S01]  /*3490*/  UMOV UR33, 0x44004a0 ;  /* 0x044004a000217882 */ /* 0x000fe20000000000 */
[----:B-1----:R-:W-:-:S15]  /*34a0*/  R2UR UR42, R0 ;  /* 0x00000000002a72ca */ /* 0x002fde00000e0000 */
.L_x_67:
[----:B------:R-:W-:Y:S02]  /*34b0*/  LEA R0, R10, UR26, 0x3 ;  /* 0x0000001a0a007c11 */ /* 0x000fe4000f8e18ff */
[----:B------:R-:W-:Y:S02]  /*34c0*/  SHF.L.U32 R2, R9, 0x1f, RZ ;  /* 0x0000001f09027819 */ /* 0x000fe400000006ff */
[----:B------:R-:W-:Y:S01]  /*34d0*/  PLOP3.LUT P0, PT, PT, PT, UP4, 0x80, 0x8 ;  /* 0x000000000008781c */ /* 0x000fe20003f0f048 */
[----:B------:R-:W-:Y:S01]  /*34e0*/  VIADD R3, R0, 0xb0 ;  /* 0x000000b000037836 */ /* 0x000fe20000000000 */
[----:B-1----:R-:W1:Y:S02]  /*34f0*/  SYNCS.PHASECHK.TRANS64.TRYWAIT P1, [R0+URZ+0xa0], R2 ;  /* 0x0000a002000075a7 */ /* 0x002e6400080211ff */
[----:B-1-3--:R-:W-:Y:S09]  /*3500*/  @!P1 BRA `(.L_x_61) ;  /* 0x0000006400f09947 */ /* 0x00aff20003800000 */
.L_x_150:
[----:B------:R-:W-:Y:S01]  /*3510*/  LEA R4, R10, UR26, 0x4 ;  /* 0x0000001a0a047c11 */ /* 0x000fe2000f8e20ff */
[----:B------:R-:W-:Y:S01]  /*3520*/  @UP4 ULEA UR4, UR24, UR26, 0x3 ;  /* 0x0000001a18044291 */ /* 0x000fe2000f8e18ff */
[----:B------:R-:W-:Y:S01]  /*3530*/  PLOP3.LUT P2, PT, PT, PT, PT, 0x80, 0x8 ;  /* 0x000000000008781c */ /* 0x000fe20003f4f070 */
[----:B------:R-:W-:Y:S01]  /*3540*/  ULEA UR31, UR30, UR26, 0x3 ;  /* 0x0000001a1e1f7291 */ /* 0x000fe2000f8e18ff */
[----:B------:R-:W-:Y:S02]  /*3550*/  PRMT R3, RZ, 0x654, R3 ;  /* 0x00000654ff037816 */ /* 0x000fe40000000003 */
[----:B------:R-:W2:Y:S01]  /*3560*/  LDS.128 R4, [R4+0x130] ;  /* 0x0001300004047984 */ /* 0x000ea20000000c00 */
[----:B-1----:R-:W-:Y:S02]  /*3570*/  @P0 SHF.L.U32 R2, R8, 0x1f, RZ ;  /* 0x0000001f08020819 */ /* 0x002fe400000006ff */
[----:B------:R-:W-:Y:S01]  /*3580*/  SHF.L.U32 R0, R11, 0x1f, RZ ;  /* 0x0000001f0b007819 */ /* 0x000fe200000006ff */
[----:B------:R-:W-:Y:S01]  /*3590*/  @!PT LDS RZ, [RZ] ;  /* 0x00000000fffff984 */ /* 0x000fe20000000800 */
[----:B------:R-:W-:Y:S01]  /*35a0*/  @!PT LDS RZ, [RZ] ;  /* 0x00000000fffff984 */ /* 0x000fe20000000800 */
[----:B------:R-:W-:Y:S01]  /*35b0*/  @!PT LDS RZ, [RZ] ;  /* 0x00000000fffff984 */ /* 0x000fe20000000800 */
[----:B------:R-:W-:Y:S01]  /*35c0*/  @!PT LDS RZ, [RZ] ;  /* 0x00000000fffff984 */ /* 0x000fe20000000800 */
[----:B------:R1:W-:Y:S06]  /*35d0*/  MEMBAR.ALL.CTA ;  /* 0x0000000000007992 */ /* 0x0003ec0000008000 */
[----:B-1----:R-:W1:Y:S02]  /*35e0*/  FENCE.VIEW.ASYNC.S ;  /* 0x00000000000073c6 */ /* 0x002e640000000000 */
[----:B-1----:R1:W-:Y:S01]  /*35f0*/  SYNCS.ARRIVE.TRANS64.RED.A1T0 RZ, [R3+URZ], RZ ;  /* 0x000000ff03ff79a7 */ /* 0x0023e200081004ff */
[----:B------:R1:W3:Y:S01]  /*3600*/  @P0 SYNCS.PHASECHK.TRANS64.TRYWAIT P2, [UR4], R2 ;  /* 0x00000002ff0005a7 */ /* 0x0002e20008041104 */
[----:B------:R-:W-:Y:S01]  /*3610*/  ULEA.HI UR4, UR30, UR30, URZ, 0x1 ;  /* 0x0000001e1e047291 */ /* 0x000fe2000f8f08ff */
[----:B--2---:R-:W-:-:S03]  /*3620*/  LOP3.LUT P1, RZ, R6, 0x1, RZ, 0xc0, !PT ;  /* 0x0000000106ff7812 */ /* 0x004fc6000782c0ff */
[----:B------:R-:W-:Y:S02]  /*3630*/  USHF.L.U32 UR11, UR4, 0x7, URZ ;  /* 0x00000007040b7899 */ /* 0x000fe400080006ff */
[----:B------:R-:W-:Y:S02]  /*3640*/  ULOP3.LUT UR4, UR4, 0xffe, URZ, 0xc0, !UPT ;  /* 0x00000ffe04047892 */ /* 0x000fe4000f8ec0ff */
[----:B------:R-:W-:Y:S02]  /*3650*/  ULOP3.LUT UR11, UR11, 0xffffff00, URZ, 0xc0, !UPT ;  /* 0xffffff000b0b7892 */ /* 0x000fe4000f8ec0ff */
[----:B------:R-:W-:Y:S02]  /*3660*/  UIADD3 UR4, UPT, UPT, -UR4, UR30, URZ ;  /* 0x0000001e04047290 */ /* 0x000fe4000fffe1ff */
[----:B------:R-:W-:Y:S01]  /*3670*/  UIADD3 UR11, UPT, UPT, UR42, UR11, URZ ;  /* 0x0000000b2a0b7290 */ /* 0x000fe2000fffe0ff */
[----:B------:R-:W2:Y:S03]  /*3680*/  SYNCS.PHASECHK.TRANS64.TRYWAIT P0, [UR31+0xe0], R0 ;  /* 0x0000e000ff0075a7 */ /* 0x000ea6000800111f */
[----:B------:R-:W-:Y:S01]  /*3690*/  ULEA UR11, UR4, UR11, 0x14 ;  /* 0x0000000b040b7291 */ /* 0x000fe2000f8ea0ff */
[----:B-123--:R-:W-:Y:S11]  /*36a0*/  @!P0 BRA `(.L_x_62) ;  /* 0x00000064009c8947 */ /* 0x00eff60003800000 */
.L_x_152:
[----:B------:R-:W-:Y:S01]  /*36b0*/  IADD3 R10, PT, PT, R10, 0x1, RZ ;  /* 0x000000010a0a7810 */ /* 0x000fe20007ffe0ff */
[----:B------:R-:W-:Y:S06]  /*36c0*/  BRA.U !UP4, `(.L_x_63) ;  /* 0x000000010cc07547 */ /* 0x000fec000b800000 */
[----:B------:R-:W-:Y:S01]  /*36d0*/  UPLOP3.LUT UP2, UPT, UPT, UPT, UPT, 0x40, 0x4 ;  /* 0x000000000004789c */ /* 0x000fe20003f4e870 */
[----:B------:R-:W-:Y:S01]  /*36e0*/  UMOV UR23, UR41 ;  /* 0x0000002900177c82 */ /* 0x000fe20008000000 */
[----:B------:R-:W-:Y:S01]  /*36f0*/  UMOV UR22, UR40 ;  /* 0x0000002800167c82 */ /* 0x000fe20008000000 */
[----:B------:R-:W-:-:S08]  /*3700*/  UMOV UR10, UR24 ;  /* 0x00000018000a7c82 */ /* 0x000fd00008000000 */
.L_x_66:
[----:B------:R-:W-:Y:S02]  /*3710*/  UIADD3 UR23, UPT, UPT, UR23, 0x1, URZ ;  /* 0x0000000117177890 */ /* 0x000fe4000fffe0ff */
[----:B--2---:R-:W-:Y:S02]  /*3720*/  ULEA UR5, UR10, UR26, 0x3 ;  /* 0x0000001a0a057291 */ /* 0x004fe4000f8e18ff */
[----:B------:R-:W-:Y:S01]  /*3730*/  UISETP.NE.AND UP3, UPT, UR23, URZ, UPT ;  /* 0x000000ff1700728c */ /* 0x000fe2000bf65270 */
[----:B---3--:R-:W-:Y:S10]  /*3740*/  @P2 BRA `(.L_x_64) ;  /* 0x00000000000c2947 */ /* 0x008ff40003800000 */
[----:B-1----:R-:W-:Y:S04]  /*3750*/  SHF.L.U32 R2, R8, 0x1f, RZ ;  /* 0x0000001f08027819 */ /* 0x002fe800000006ff */
[----:B------:R-:W1:Y:S02]  /*3760*/  SYNCS.PHASECHK.TRANS64.TRYWAIT P0, [UR5], R2 ;  /* 0x00000002ff0075a7 */ /* 0x000e640008001105 */
[----:B-1----:R-:W-:Y:S05]  /*3770*/  @!P0 BRA `(.L_x_65) ;  /* 0x0000006400808947 */ /* 0x002fea0003800000 */
.L_x_64:
[----:B------:R-:W-:Y:S01]  /*3780*/  UISETP.NE.AND UP0, UPT, UR22, 0x1, UPT ;  /* 0x000000011600788c */ /* 0x000fe2000bf05270 */
[----:B------:R-:W-:Y:S01]  /*3790*/  PLOP3.LUT P2, PT, PT, PT, PT, 0x80, 0x8 ;  /* 0x000000000008781c */ /* 0x000fe20003f4f070 */
[----:B------:R-:W-:Y:S02]  /*37a0*/  UIADD3 UR4, UPT, UPT, UR10, 0x1, URZ ;  /* 0x000000010a047890 */ /* 0x000fe4000fffe0ff */
[----:B------:R-:W-:Y:S02]  /*37b0*/  UIADD3 UR25, UPT, UPT, UR5, 0x28, URZ ;  /* 0x0000002805197890 */ /* 0x000fe4000fffe0ff */
[----:B------:R-:W-:Y:S01]  /*37c0*/  UISETP.NE.AND UP1, UPT, UR4, 0x5, UPT ;  /* 0x000000050400788c */ /* 0x000fe2000bf25270 */
[----:B------:R-:W-:Y:S01]  /*37d0*/  PLOP3.LUT P0, PT, PT, PT, UP0, 0x80, 0x8 ;  /* 0x000000000008781c */ /* 0x000fe20003f0f008 */
[----:B------:R-:W-:Y:S02]  /*37e0*/  UIADD3 UR22, UPT, UPT, UR22, -0x1, URZ ;  /* 0xffffffff16167890 */ /* 0x000fe4000fffe0ff */
[----:B------:R-:W-:Y:S02]  /*37f0*/  USEL UR6, URZ, 0x1, UP1 ;  /* 0x00000001ff067887 */ /* 0x000fe40008800000 */
[----:B------:R-:W-:Y:S01]  /*3800*/  USEL UR24, UR4, URZ, UP1 ;  /* 0x000000ff04187287 */ /* 0x000fe20008800000 */
[----:B------:R-:W-:Y:S01]  /*3810*/  UMOV UR7, 0x40004040 ;  /* 0x4000404000077882 */ /* 0x000fe20000000000 */
[----:B------:R-:W-:Y:S02]  /*3820*/  UMOV UR5, 0x40004040 ;  /* 0x4000404000057882 */ /* 0x000fe40000000000 */
[----:B------:R-:W-:Y:S01]  /*3830*/  @UP0 ULEA UR4, UR24, UR26, 0x3 ;  /* 0x0000001a18040291 */ /* 0x000fe2000f8e18ff */
[----:B------:R-:W-:Y:S01]  /*3840*/  LOP3.LUT R8, R8, UR6, RZ, 0x3c, !PT ;  /* 0x0000000608087c12 */ /* 0x000fe2000f8e3cff */
[----:B------:R-:W-:Y:S01]  /*3850*/  ULEA UR6, UR10, UR29, 0xb ;  /* 0x0000001d0a067291 */ /* 0x000fe2000f8e58ff */
[----:B------:R-:W-:Y:S02]  /*3860*/  UMOV UR21, 0x40004040 ;  /* 0x4000404000157882 */ /* 0x000fe40000000000 */
[----:B-1----:R-:W-:Y:S01]  /*3870*/  @P0 SHF.L.U32 R0, R8, 0x1f, RZ ;  /* 0x0000001f08000819 */ /* 0x002fe200000006ff */
[----:B------:R-:W-:Y:S02]  /*3880*/  UIADD3 UR20, UPT, UPT, UR6, 0x2, URZ ;  /* 0x0000000206147890 */ /* 0x000fe4000fffe0ff */
[----:B------:R-:W-:Y:S01]  /*3890*/  UIADD3 UR16, UPT, UPT, UR6, 0x4, URZ ;  /* 0x0000000406107890 */ /* 0x000fe2000fffe0ff */
[----:B------:R2:W3:Y:S01]  /*38a0*/  @P0 SYNCS.PHASECHK.TRANS64.TRYWAIT P2, [UR4], R0 ;  /* 0x00000000ff0005a7 */ /* 0x0004e20008041104 */
[----:B------:R-:W-:Y:S02]  /*38b0*/  ULEA UR4, UR10, UR28, 0x9 ;  /* 0x0000001c0a047291 */ /* 0x000fe4000f8e48ff */
[----:B------:R-:W-:Y:S02]  /*38c0*/  UIADD3 UR12, UPT, UPT, UR6, 0x6, URZ ;  /* 0x00000006060c7890 */ /* 0x000fe4000fffe0ff */
[----:B------:R-:W-:Y:S02]  /*38d0*/  UIADD3 UR18, UPT, UPT, UR4, 0x2, URZ ;  /* 0x0000000204127890 */ /* 0x000fe4000fffe0ff */
[----:B------:R-:W-:Y:S02]  /*38e0*/  UIADD3 UR14, UPT, UPT, UR4, 0x4, URZ ;  /* 0x00000004040e7890 */ /* 0x000fe4000fffe0ff */
[----:B------:R-:W-:Y:S01]  /*38f0*/  UIADD3 UR8, UPT, UPT, UR4, 0x6, URZ ;  /* 0x0000000604087890 */ /* 0x000fe2000fffe0ff */
[----:B------:R2:W-:Y:S01]  /*3900*/  UTCIMMA gdesc[UR4], gdesc[UR6], tmem[UR11], tmem[UR38], idesc[UR39], UP2 ;  /* 0x00ff2606040075ea */ /* 0x0005e2000900010b */
[----:B------:R-:W-:Y:S01]  /*3910*/  UPLOP3.LUT UP2, UPT, UPT, UPT, UPT, 0x80, 0x8 ;  /* 0x000000000008789c */ /* 0x000fe20003f4f070 */
[----:B------:R-:W-:Y:S01]  /*3920*/  UMOV UR19, 0x40004040 ;  /* 0x4000404000137882 */ /* 0x000fe20000000000 */
[----:B------:R-:W-:Y:S01]  /*3930*/  UMOV UR17, 0x40004040 ;  /* 0x4000404000117882 */ /* 0x000fe20000000000 */
[----:B------:R2:W-:Y:S01]  /*3940*/  UTCIMMA gdesc[UR18], gdesc[UR20], tmem[UR11], tmem[UR36], idesc[UR37], UPT ;  /* 0x00ff2414120075ea */ /* 0x0005e2000b80010b */
[----:B------:R-:W-:Y:S01]  /*3950*/  UMOV UR15, 0x40004040 ;  /* 0x40004040000f7882 */ /* 0x000fe20000000000 */
[----:B------:R-:W-:Y:S01]  /*3960*/  UMOV UR13, 0x40004040 ;  /* 0x40004040000d7882 */ /* 0x000fe20000000000 */
[----:B------:R-:W-:Y:S01]  /*3970*/  UMOV UR9, 0x40004040 ;  /* 0x4000404000097882 */ /* 0x000fe20000000000 */
[----:B------:R2:W-:Y:S01]  /*3980*/  UTCIMMA gdesc[UR14], gdesc[UR16], tmem[UR11], tmem[UR34], idesc[UR35], UPT ;  /* 0x00ff22100e0075ea */ /* 0x0005e2000b80010b */
[----:B------:R2:W-:Y:S01]  /*3990*/  UTCIMMA gdesc[UR8], gdesc[UR12], tmem[UR11], tmem[UR32], idesc[UR33], UPT ;  /* 0x00ff200c080075ea */ /* 0x0005e2000b80010b */
[----:B------:R2:W-:Y:S01]  /*39a0*/  UTCBAR.MULTICAST [UR25], URZ, UR27 ;  /* 0x000000ff190073e9 */ /* 0x0005e2000800081b */
[----:B------:R-:W-:Y:S01]  /*39b0*/  UMOV UR10, UR24 ;  /* 0x00000018000a7c82 */ /* 0x000fe20008000000 */
[----:B------:R-:W-:Y:S05]  /*39c0*/  BRA.U UP3, `(.L_x_66) ;  /* 0xfffffffd03507547 */ /* 0x000fea000b83ffff */
.L_x_63:
[----:B--2---:R-:W-:Y:S01]  /*39d0*/  UIADD3 UR4, UPT, UPT, UR30, 0x1, URZ ;  /* 0x000000011e047890 */ /* 0x004fe2000fffe0ff */
[C---:B------:R-:W-:Y:S01]  /*39e0*/  ISETP.NE.AND P0, PT, R10.reuse, 0x2, PT ;  /* 0x000000020a00780c */ /* 0x040fe20003f05270 */
[----:B------:R-:W-:Y:S02]  /*39f0*/  UIADD3 UR5, UPT, UPT, UR31, 0xc0, URZ ;  /* 0x000000c01f057890 */ /* 0x000fe4000fffe0ff */
[----:B------:R-:W-:Y:S01]  /*3a00*/  UISETP.NE.AND UP0, UPT, UR4, 0x4, UPT ;  /* 0x000000040400788c */ /* 0x000fe2000bf05270 */
[----:B-1----:R-:W-:Y:S02]  /*3a10*/  SEL R0, RZ, 0x1, P0 ;  /* 0x00000001ff007807 */ /* 0x002fe40000000000 */
[----:B------:R-:W-:Y:S01]  /*3a20*/  SEL R10, R10, RZ, P0 ;  /* 0x000000ff0a0a7207 */ /* 0x000fe20000000000 */
[----:B------:R-:W-:Y:S01]  /*3a30*/  USEL UR6, URZ, 0x1, UP0 ;  /* 0x00000001ff067887 */ /* 0x000fe20008000000 */
[----:B------:R-:W-:Y:S01]  /*3a40*/  LOP3.LUT R9, R9, R0, RZ, 0x3c, !PT ;  /* 0x0000000009097212 */ /* 0x000fe200078e3cff */
[----:B------:R-:W-:Y:S01]  /*3a50*/  USEL UR30, UR4, URZ, UP0 ;  /* 0x000000ff041e7287 */ /* 0x000fe20008000000 */
[----:B------:R1:W-:Y:S03]  /*3a60*/  UTCBAR [UR5], URZ ;  /* 0x000000ff050073e9 */ /* 0x0003e600080000ff */
[----:B------:R-:W-:Y:S01]  /*3a70*/  LOP3.LUT R11, R11, UR6, RZ, 0x3c, !PT ;  /* 0x000000060b0b7c12 */ /* 0x000fe2000f8e3cff */
[----:B------:R-:W-:Y:S07]  /*3a80*/  @P1 BRA `(.L_x_67) ;  /* 0xfffffff800881947 */ /* 0x000fee000383ffff */
[----:B------:R-:W2:Y:S01]  /*3a90*/  S2UR UR8, SR_CgaCtaId ;  /* 0x00000000000879c3 */ /* 0x000ea20000008800 */
[----:B------:R-:W-:Y:S01]  /*3aa0*/  ELECT P0, URZ, PT ;  /* 0x0000000000ff782f */ /* 0x000fe20003800000 */
[----:B------:R-:W-:Y:S01]  /*3ab0*/  IMAD.MOV.U32 R0, RZ, RZ, 0x1 ;  /* 0x00000001ff007424 */ /* 0x000fe200078e00ff */
[----:B------:R-:W-:Y:S01]  /*3ac0*/  UIADD3 UR26, UPT, UPT, UR26, 0xe0, URZ ;  /* 0x000000e01a1a7890 */ /* 0x000fe2000fffe0ff */
[----:B------:R-:W-:Y:S01]  /*3ad0*/  SHF.L.U32 R2, R11, 0x1f, RZ ;  /* 0x0000001f0b027819 */ /* 0x000fe200000006ff */
[----:B------:R-:W-:-:S03]  /*3ae0*/  UMOV UR4, 0x40 ;  /* 0x0000004000047882 */ /* 0x000fc60000000000 */
[----:B------:R-:W-:Y:S01]  /*3af0*/  UVIRTCOUNT.DEALLOC.SMPOOL 0x80 ;  /* 0x000000800000784c */ /* 0x000fe20000000000 */
[----:B--2---:R-:W-:Y:S02]  /*3b00*/  ULEA UR8, UR8, UR4, 0x18 ;  /* 0x0000000408087291 */ /* 0x004fe4000f8ec0ff */
[----:B------:R-:W-:-:S07]  /*3b10*/  ULEA UR4, UR30, UR26, 0x3 ;  /* 0x0000001a1e047291 */ /* 0x000fce000f8e18ff */
[----:B------:R2:W-:Y:S02]  /*3b20*/  @P0 STS.U8 [UR8+0x1c], R0 ;  /* 0x00001c00ff000988 */ /* 0x0005e40008000008 */
[----:B------:R-:W4:Y:S02]  /*3b30*/  SYNCS.PHASECHK.TRANS64.TRYWAIT P0, [UR4], R2 ;  /* 0x00000002ff0075a7 */ /* 0x000f240008001104 */
[----:B--2-4-:R-:W-:Y:S05]  /*3b40*/  @!P0 BRA `(.L_x_68) ;  /* 0x0000006000a48947 */ /* 0x014fea0003800000 */
.L_x_155:
[----:B------:R-:W-:-:S04]  /*3b50*/  UIADD3 UR4, UPT, UPT, UR30, 0x1, URZ ;  /* 0x000000011e047890 */ /* 0x000fc8000fffe0ff */
[----:B------:R-:W-:-:S04]  /*3b60*/  UISETP.NE.AND UP0, UPT, UR4, 0x4, UPT ;  /* 0x000000040400788c */ /* 0x000fc8000bf05270 */
[----:B------:R-:W-:Y:S02]  /*3b70*/  USEL UR6, URZ, 0x1, UP0 ;  /* 0x00000001ff067887 */ /* 0x000fe40008000000 */
[----:B------:R-:W-:-:S04]  /*3b80*/  USEL UR4, UR4, URZ, UP0 ;  /* 0x000000ff04047287 */ /* 0x000fc80008000000 */
[----:B-1----:R-:W-:Y:S01]  /*3b90*/  ULEA UR5, UR4, UR26, 0x3 ;  /* 0x0000001a04057291 */ /* 0x002fe2000f8e18ff */
[----:B--2---:R-:W-:-:S04]  /*3ba0*/  LOP3.LUT R2, R11, UR6, RZ, 0x3c, !PT ;  /* 0x000000060b027c12 */ /* 0x004fc8000f8e3cff */
[----:B------:R-:W-:-:S04]  /*3bb0*/  SHF.L.U32 R3, R2, 0x1f, RZ ;  /* 0x0000001f02037819 */ /* 0x000fc800000006ff */
[----:B------:R-:W1:Y:S02]  /*3bc0*/  SYNCS.PHASECHK.TRANS64.TRYWAIT P0, [UR5], R3 ;  /* 0x00000003ff0075a7 */ /* 0x000e640008001105 */
[----:B-1----:R-:W-:Y:S05]  /*3bd0*/  @!P0 BRA `(.L_x_69) ;  /* 0x0000006000988947 */ /* 0x002fea0003800000 */
.L_x_157:
        /* <DEDUP_REMOVED lines=9> */
.L_x_159:
[----:B------:R-:W-:-:S04]  /*3c70*/  UIADD3 UR4, UPT, UPT, UR4, 0x1, URZ ;  /* 0x0000000104047890 */ /* 0x000fc8000fffe0ff */
[----:B------:R-:W-:-:S04]  /*3c80*/  UISETP.NE.AND UP0, UPT, UR4, 0x4, UPT ;  /* 0x000000040400788c */ /* 0x000fc8000bf05270 */
[----:B------:R-:W-:Y:S02]  /*3c90*/  USEL UR5, URZ, 0x1, UP0 ;  /* 0x00000001ff057887 */ /* 0x000fe40008000000 */
[----:B------:R-:W-:-:S04]  /*3ca0*/  USEL UR4, UR4, URZ, UP0 ;  /* 0x000000ff04047287 */ /* 0x000fc80008000000 */
[----:B------:R-:W-:Y:S01]  /*3cb0*/  ULEA UR4, UR4, UR26, 0x3 ;  /* 0x0000001a04047291 */ /* 0x000fe2000f8e18ff */
[----:B------:R-:W-:-:S04]  /*3cc0*/  LOP3.LUT R2, R2, UR5, RZ, 0x3c, !PT ;  /* 0x0000000502027c12 */ /* 0x000fc8000f8e3cff */
[----:B------:R-:W-:-:S04]  /*3cd0*/  SHF.L.U32 R2, R2, 0x1f, RZ ;  /* 0x0000001f02027819 */ /* 0x000fc800000006ff */
[----:B------:R-:W2:Y:S02]  /*3ce0*/  SYNCS.PHASECHK.TRANS64.TRYWAIT P0, [UR4], R2 ;  /* 0x00000002ff0075a7 */ /* 0x000ea40008001104 */
[----:B--2---:R-:W-:Y:S05]  /*3cf0*/  @!P0 BRA `(.L_x_71) ;  /* 0x0000006000808947 */ /* 0x004fea0003800000 */
.L_x_161:
[----:B------:R-:W-:Y:S01]  /*3d00*/  NOP ;  /* 0x0000000000007918 */ /* 0x000fe20000000000 */
[----:B-1----:R-:W1:Y:S01]  /*3d10*/  LDS R0, [UR8+0x14] ;  /* 0x00001408ff007984 */ /* 0x002e620008000800 */
[----:B------:R-:W-:Y:S01]  /*3d20*/  ULOP3.LUT UR4, UR42, 0xffff, URZ, 0xc0, !UPT ;  /* 0x0000ffff2a047892 */ /* 0x000fe2000f8ec0ff */
[----:B------:R-:W-:Y:S01]  /*3d30*/  UMOV UR5, 0xffff ;  /* 0x0000ffff00057882 */ /* 0x000fe20000000000 */
[----:B------:R-:W-:Y:S02]  /*3d40*/  UMOV UR6, 0x1 ;  /* 0x0000000100067882 */ /* 0x000fe40000000000 */
[----:B------:R-:W-:-:S04]  /*3d50*/  USHF.R.U32.HI UR4, URZ, 0x5, UR4 ;  /* 0x00000005ff047899 */ /* 0x000fc80008011604 */
[----:B------:R-:W-:Y:S02]  /*3d60*/  USHF.L.U32 UR5, UR5, UR4, URZ ;  /* 0x0000000405057299 */ /* 0x000fe400080006ff */
[----:B------:R-:W-:-:S04]  /*3d70*/  USHF.L.U32 UR4, UR6, UR4, URZ ;  /* 0x0000000406047299 */ /* 0x000fc800080006ff */
[----:B-1----:R-:W-:-:S04]  /*3d80*/  LOP3.LUT R0, R0, UR5, RZ, 0xc0, !PT ;  /* 0x0000000500007c12 */ /* 0x002fc8000f8ec0ff */
[----:B------:R-:W-:-:S13]  /*3d90*/  ISETP.NE.AND P0, PT, R0, UR5, PT ;  /* 0x0000000500007c0c */ /* 0x000fda000bf05270 */
[----:B------:R-:W-:Y:S05]  /*3da0*/  @P0 BRA `(.L_x_72) ;  /* 0x0000000000580947 */ /* 0x000fea0003800000 */
[----:B------:R-:W1:Y:S02]  /*3db0*/  LDS R0, [UR8+0x18] ;  /* 0x00001808ff007984 */ /* 0x000e640008000800 */
[----:B-1----:R-:W-:-:S04]  /*3dc0*/  LOP3.LUT R0, R0, UR4, RZ, 0xc0, !PT ;  /* 0x0000000400007c12 */ /* 0x002fc8000f8ec0ff */
[----:B------:R-:W-:-:S13]  /*3dd0*/  ISETP.NE.AND P0, PT, R0, UR4, PT ;  /* 0x0000000400007c0c */ /* 0x000fda000bf05270 */
[----:B------:R-:W-:Y:S05]  /*3de0*/  @P0 BRA `(.L_x_73) ;  /* 0x00000000003c0947 */ /* 0x000fea0003800000 */
[----:B------:R-:W1:Y:S01]  /*3df0*/  S2R R2, SR_LANEID ;  /* 0x0000000000027919 */ /* 0x000e620000000000 */
[----:B------:R-:W-:-:S06]  /*3e00*/  ULOP3.LUT UR5, URZ, UR5, URZ, 0x33, !UPT ;  /* 0x00000005ff057292 */ /* 0x000fcc000f8e33ff */
[----:B------:R-:W-:-:S04]  /*3e10*/  IMAD.U32 R0, RZ, RZ, UR5 ;  /* 0x00000005ff007e24 */ /* 0x000fc8000f8e00ff */
[----:B------:R2:W4:Y:S02]  /*3e20*/  REDUX UR7, R0 ;  /* 0x00000000000773c4 */ /* 0x0005240000000000 */
[----:B------:R1:W-:Y:S01]  /*3e30*/  UTCATOMSWS.AND URZ, UR5 ;  /* 0x0000000500ff79e3 */ /* 0x0003e20008000000 */
[----:B--2---:R-:W-:Y:S01]  /*3e40*/  LOP3.LUT R0, RZ, UR4, RZ, 0x33, !PT ;  /* 0x00000004ff007c12 */ /* 0x004fe2000f8e33ff */
[----:B------:R-:W-:Y:S02]  /*3e50*/  VOTEU.ANY UR4, UPT, PT ;  /* 0x0000000000047886 */ /* 0x000fe400038e0100 */
[----:B------:R-:W-:Y:S02]  /*3e60*/  UFLO.U32 UR4, UR4 ;  /* 0x00000004000472bd */ /* 0x000fe400080e0000 */
[----:B------:R-:W2:Y:S04]  /*3e70*/  REDUX UR6, R0 ;  /* 0x00000000000673c4 */ /* 0x000ea80000000000 */
[----:B-1----:R-:W-:-:S02]  /*3e80*/  ISETP.EQ.U32.AND P0, PT, R2, UR4, PT ;  /* 0x0000000402007c0c */ /* 0x002fc4000bf02070 */
[----:B----4-:R-:W-:-:S11]  /*3e90*/  MOV R2, UR7 ;  /* 0x0000000700027c02 */ /* 0x010fd60008000f00 */
[----:B------:R1:W-:Y:S01]  /*3ea0*/  @P0 ATOMS.AND RZ, [UR8+0x14], R2 ;  /* 0x00001402ffff098c */ /* 0x0003e2000a800008 */
[----:B--2---:R-:W-:-:S05]  /*3eb0*/  IMAD.U32 R0, RZ, RZ, UR6 ;  /* 0x00000006ff007e24 */ /* 0x004fca000f8e00ff */
[----:B------:R1:W-:Y:S01]  /*3ec0*/  @P0 ATOMS.AND RZ, [UR8+0x18], R0 ;  /* 0x00001800ffff098c */ /* 0x0003e2000a800008 */
[----:B------:R-:W-:Y:S05]  /*3ed0*/  BRA `(.L_x_74) ;  /* 0x0000000000147947 */ /* 0x000fea0003800000 */
.L_x_73:
[----:B------:R-:W-:Y:S02]  /*3ee0*/  MOV R2, 0x3f00 ;  /* 0x00003f0000027802 */ /* 0x000fe40000000f00 */
[----:B---3-5:R-:W-:Y:S05]  /*3ef0*/  CALL.REL.NOINC `($__internal_0_$__cuda_sm10x_tcgen05_guardrail_trap_col_being_dealloced_not_returned_by_alloc) ;  /* 0x0000006400647944 */ /* 0x028fea0003c00000 */
[----:B------:R-:W-:Y:S05]  /*3f00*/  BRA `(.L_x_74) ;  /* 0x0000000000087947 */ /* 0x000fea0003800000 */
.L_x_72:
[----:B------:R-:W-:Y:S02]  /*3f10*/  MOV R2, 0x3f30 ;  /* 0x00003f3000027802 */ /* 0x000fe40000000f00 */
[----:B---3-5:R-:W-:Y:S05]  /*3f20*/  CALL.REL.NOINC `($__internal_2_$__cuda_sm10x_tcgen05_guardrail_trap_unallocated_columns_being_dealloced) ;  /* 0x0000006400707944 */ /* 0x028fea0003c00000 */
.L_x_74:
[----:B------:R-:W-:Y:S01]  /*3f30*/  NOP ;  /* 0x0000000000007918 */ /* 0x000fe20000000000 */
[----:B------:R-:W-:Y:S05]  /*3f40*/  EXIT ;  /* 0x000000000000794d */ /* 0x000fea0003800000 */
.L_x_56:
[----:B------:R-:W-:-:S09]  /*3f50*/  UISETP.NE.OR UP0, UPT, UR17, 0x3, !UP3 ;  /* 0x000000031100788c */ /* 0x000fd2000df05670 */
[----:B------:R-:W-:Y:S05]  /*3f60*/  BRA.U UP0, `(.L_x_75) ;  /* 0x0000001100587547 */ /* 0x000fea000b800000 */
[----:B------:R-:W1:Y:S01]  /*3f70*/  LDCU UR31, c[0x0][0x370] ;  /* 0x00006e00ff1f77ac */ /* 0x000e620008000800 */
[----:B------:R-:W2:Y:S01]  /*3f80*/  LDC.64 R16, c[0x0][0x348] ;  /* 0x0000d200ff107b82 */ /* 0x000ea20000000a00 */
[----:B------:R-:W-:Y:S02]  /*3f90*/  HFMA2 R13, -RZ, RZ, 0, 0 ;  /* 0x00000000ff0d7431 */ /* 0x000fe400000001ff */
[----:B------:R-:W-:Y:S01]  /*3fa0*/  IMAD.MOV.U32 R15, RZ, RZ, 0x1 ;  /* 0x00000001ff0f7424 */ /* 0x000fe200078e00ff */
[----:B------:R-:W1:Y:S01]  /*3fb0*/  LDCU.128 UR48, c[0x0][0xb10] ;  /* 0x00016200ff3077ac */ /* 0x000e620008000c00 */
[----:B------:R-:W-:Y:S01]  /*3fc0*/  IMAD.MOV.U32 R14, RZ, RZ, RZ ;  /* 0x000000ffff0e7224 */ /* 0x000fe200078e00ff */
[----:B------:R-:W-:Y:S01]  /*3fd0*/  MOV R7, 0x1000 ;  /* 0x0000100000077802 */ /* 0x000fe20000000f00 */
[----:B------:R-:W3:Y:S01]  /*3fe0*/  LDCU UR30, c[0x0][0x374] ;  /* 0x00006e80ff1e77ac */ /* 0x000ee20008000800 */
[----:B------:R-:W4:Y:S01]  /*3ff0*/  LDC.64 R2, c[0x0][0x888] ;  /* 0x00022200ff027b82 */ /* 0x000f220000000a00 */
[----:B------:R-:W3:Y:S01]  /*4000*/  LDCU UR15, c[0x0][0xb0c] ;  /* 0x00016180ff0f77ac */ /* 0x000ee20008000800 */
[----:B------:R-:W2:Y:S06]  /*4010*/  LDCU UR40, c[0x0][0xb20] ;  /* 0x00016400ff2877ac */ /* 0x000eac0008000800 */
[----:B------:R-:W4:Y:S01]  /*4020*/  LDC.64 R4, c[0x0][0x890] ;  /* 0x00022400ff047b82 */ /* 0x000f220000000a00 */
[----:B------:R-:W2:Y:S01]  /*4030*/  LDCU UR4, c[0x0][0xb30] ;  /* 0x00016600ff0477ac */ /* 0x000ea20008000800 */
[----:B------:R-:W-:Y:S01]  /*4040*/  UMOV UR21, 0x400 ;  /* 0x0000040000157882 */ /* 0x000fe20000000000 */
[----:B-1----:R-:W-:-:S02]  /*4050*/  UIMAD.WIDE.U32 UR6, UR31, UR48, URZ ;  /* 0x000000301f0672a5 */ /* 0x002fc4000f8e00ff */
[----:B---3--:R-:W-:Y:S02]  /*4060*/  UIMAD.WIDE.U32 UR8, UR30, UR51, URZ ;  /* 0x000000331e0872a5 */ /* 0x008fe4000f8e00ff */
[----:B------:R-:W-:Y:S02]  /*4070*/  ULEA UR21, UR45, UR21, 0x18 ;  /* 0x000000152d157291 */ /* 0x000fe4000f8ec0ff */
[----:B------:R-:W-:Y:S02]  /*4080*/  UPLOP3.LUT UP3, UPT, UPT, UPT, UPT, 0x40, 0x4 ;  /* 0x000000000004789c */ /* 0x000fe40003f6e870 */
[----:B------:R-:W-:Y:S01]  /*4090*/  UIADD3 UR37, UPT, UPT, UR21, 0x68, URZ ;  /* 0x0000006815257890 */ /* 0x000fe2000fffe0ff */
[----:B------:R-:W-:Y:S01]  /*40a0*/  UMOV UR6, UR7 ;  /* 0x0000000700067c82 */ /* 0x000fe20008000000 */
[----:B------:R-:W-:Y:S01]  /*40b0*/  UMOV UR38, UR9 ;  /* 0x0000000900267c82 */ /* 0x000fe20008000000 */
[----:B------:R-:W-:Y:S02]  /*40c0*/  UISETP.GE.AND UP0, UPT, UR42, 0x1, UPT ;  /* 0x000000012a00788c */ /* 0x000fe4000bf06270 */
[----:B------:R-:W-:Y:S01]  /*40d0*/  UISETP.NE.AND UP4, UPT, UR42, 0x1, UPT ;  /* 0x000000012a00788c */ /* 0x000fe2000bf85270 */
[----:B------:R-:W1:Y:S01]  /*40e0*/  LDCU.64 UR22, c[0x0][0xb28] ;  /* 0x00016500ff1677ac */ /* 0x000e620008000a00 */
[----:B------:R-:W-:-:S02]  /*40f0*/  UISETP.NE.AND UP6, UPT, UR15, 0x1, UPT ;  /* 0x000000010f00788c */ /* 0x000fc4000bfc5270 */
[----:B------:R-:W-:Y:S02]  /*4100*/  UISETP.NE.AND UP5, UPT, UR50, 0x1, UPT ;  /* 0x000000013200788c */ /* 0x000fe4000bfa5270 */
[----:B------:R-:W-:Y:S02]  /*4110*/  UIADD3 UR33, UPT, UPT, UR21, 0x50, URZ ;  /* 0x0000005015217890 */ /* 0x000fe4000fffe0ff */
[----:B------:R-:W-:Y:S02]  /*4120*/  UIADD3 UR25, UPT, UPT, UR21, 0x58, URZ ;  /* 0x0000005815197890 */ /* 0x000fe4000fffe0ff */
[----:B------:R-:W-:Y:S02]  /*4130*/  UIADD3 UR17, UPT, UPT, UR21, 0x60, URZ ;  /* 0x0000006015117890 */ /* 0x000fe4000fffe0ff */
[----:B------:R-:W-:Y:S02]  /*4140*/  UPRMT UR37, UR45, 0x654, UR37 ;  /* 0x000006542d257896 */ /* 0x000fe40008000025 */
[----:B------:R-:W-:-:S02]  /*4150*/  USHF.R.U32.HI UR39, URZ, UR49, UR6 ;  /* 0x00000031ff277299 */ /* 0x000fc40008011606 */
[----:B--2---:R-:W-:Y:S02]  /*4160*/  USHF.R.U32.HI UR38, URZ, UR40, UR38 ;  /* 0x00000028ff267299 */ /* 0x004fe40008011626 */
[----:B------:R-:W-:-:S11]  /*4170*/  UISETP.NE.AND UP2, UPT, UR4, 0x1, UPT ;  /* 0x000000010400788c */ /* 0x000fd6000bf45270 */
.L_x_86:
[C---:B------:R-:W-:Y:S02]  /*4180*/  LEA R12, R14.reuse, UR21, 0x3 ;  /* 0x000000150e0c7c11 */ /* 0x040fe4000f8e18ff */
[----:B------:R-:W-:Y:S02]  /*4190*/  SHF.L.U32 R0, R13, 0x1f, RZ ;  /* 0x0000001f0d007819 */ /* 0x000fe400000006ff */
[----:B------:R-:W-:Y:S02]  /*41a0*/  LEA R8, R14, UR21, 0x4 ;  /* 0x000000150e087c11 */ /* 0x000fe4000f8e20ff */
[----:B--2---:R-:W2:Y:S02]  /*41b0*/  SYNCS.PHASECHK.TRANS64.TRYWAIT P0, [R12+URZ+0xa0], R0 ;  /* 0x0000a0000c0075a7 */ /* 0x004ea400080011ff */
[----:B--2---:R-:W-:Y:S05]  /*41c0*/  @!P0 BRA `(.L_x_76) ;  /* 0x0000005c00648947 */ /* 0x004fea0003800000 */
.L_x_162:
[----:B------:R-:W3:Y:S01]  /*41d0*/  LDS.128 R8, [R8+0x130] ;  /* 0x0001300008087984 */ /* 0x000ee20000000c00 */
[----:B------:R-:W-:Y:S01]  /*41e0*/  UISETP.GE.AND UP0, UPT, UR42, 0x1, UPT ;  /* 0x000000012a00788c */ /* 0x000fe2000bf06270 */
[----:B------:R-:W-:Y:S01]  /*41f0*/  @!PT LDS RZ, [RZ] ;  /* 0x00000000fffff984 */ /* 0x000fe20000000800 */
[----:B------:R-:W-:Y:S01]  /*4200*/  @!PT LDS RZ, [RZ] ;  /* 0x00000000fffff984 */ /* 0x000fe20000000800 */
[----:B------:R-:W-:Y:S01]  /*4210*/  @!PT LDS RZ, [RZ] ;  /* 0x00000000fffff984 */ /* 0x000fe20000000800 */
[----:B------:R-:W-:Y:S01]  /*4220*/  @!PT LDS RZ, [RZ] ;  /* 0x00000000fffff984 */ /* 0x000fe20000000800 */
[----:B------:R1:W-:Y:S06]  /*4230*/  MEMBAR.ALL.CTA ;  /* 0x0000000000007992 */ /* 0x0003ec0000008000 */
[----:B-1----:R-:W1:Y:S01]  /*4240*/  FENCE.VIEW.ASYNC.S ;  /* 0x00000000000073c6 */ /* 0x002e620000000000 */
[----:B---3--:R-:W-:Y:S11]  /*4250*/  LOP3.LUT P0, RZ, R10, 0x1, RZ, 0xc0, !PT ;  /* 0x000000010aff7812 */ /* 0x008ff6000780c0ff */
[----:B------:R-:W-:Y:S02]  /*4260*/  @!UPT UIADD3 URZ, UPT, UPT, URZ, URZ, URZ ;  /* 0x000000fffffff290 */ /* 0x000fe4000fffe0ff */
[----:B-1----:R-:W-:Y:S01]  /*4270*/  VOTEU.ANY UP1, P0 ;  /* 0x0000000000ff7886 */ /* 0x002fe20000020100 */
[----:B------:R-:W-:Y:S11]  /*4280*/  PLOP3.LUT P0, PT, PT, PT, UP1, 0x80, 0x8 ;  /* 0x000000000008781c */ /* 0x000ff60003f0f018 */
[----:B------:R-:W-:Y:S02]  /*4290*/  @!UPT UIADD3 URZ, UPT, UPT, URZ, URZ, URZ ;  /* 0x000000fffffff290 */ /* 0x000fe4000fffe0ff */
[----:B--2---:R-:W-:Y:S02]  /*42a0*/  @P0 SHF.R.U32.HI R0, RZ, 0x10, R9 ;  /* 0x00000010ff000819 */ /* 0x004fe40000011609 */
[----:B------:R-:W-:Y:S02]  /*42b0*/  @P0 MOV R6, R8 ;  /* 0x0000000800060202 */ /* 0x000fe40000000f00 */
[----:B------:R-:W-:Y:S01]  /*42c0*/  @P0 R2UR UR4, R0 ;  /* 0x00000000000402ca */ /* 0x000fe200000e0000 */
[----:B------:R-:W-:Y:S01]  /*42d0*/  VIADD R0, R12, 0xb0 ;  /* 0x000000b00c007836 */ /* 0x000fe20000000000 */
[----:B------:R-:W-:Y:S02]  /*42e0*/  @P0 LOP3.LUT R8, R9, 0xffff, RZ, 0xc0, !PT ;  /* 0x0000ffff09080812 */ /* 0x000fe400078ec0ff */
[----:B------:R-:W-:Y:S02]  /*42f0*/  @P0 R2UR UR6, R6 ;  /* 0x00000000060602ca */ /* 0x000fe400000e0000 */
[----:B------:R-:W-:Y:S02]  /*4300*/  PRMT R0, RZ, 0x654, R0 ;  /* 0x00000654ff007816 */ /* 0x000fe40000000000 */
[----:B------:R-:W-:Y:S02]  /*4310*/  @P0 R2UR UR5, R8 ;  /* 0x00000000080502ca */ /* 0x000fe400000e0000 */
[----:B------:R1:W-:Y:S03]  /*4320*/  SYNCS.ARRIVE.TRANS64.RED.A1T0 RZ, [R0+URZ], RZ ;  /* 0x000000ff00ff79a7 */ /* 0x0003e600081004ff */
[----:B------:R-:W-:Y:S04]  /*4330*/  @UP1 UMOV UR29, UR4 ;  /* 0x00000004001d1c82 */ /* 0x000fe80008000000 */
[----:B------:R-:W-:Y:S04]  /*4340*/  @UP1 UMOV UR14, UR6 ;  /* 0x00000006000e1c82 */ /* 0x000fe80008000000 */
[----:B------:R-:W-:Y:S01]  /*4350*/  @UP1 UMOV UR13, UR5 ;  /* 0x00000005000d1c82 */ /* 0x000fe20008000000 */
[----:B------:R-:W-:Y:S05]  /*4360*/  BRA.U !UP0, `(.L_x_77) ;  /* 0x0000000108a47547 */ /* 0x000fea000b800000 */
[----:B------:R-:W-:Y:S02]  /*4370*/  UIMAD.WIDE.U32 UR18, UR13, UR51, URZ ;  /* 0x000000330d1272a5 */ /* 0x000fe4000f8e00ff */
[----:B------:R-:W-:Y:S02]  /*4380*/  UIMAD.WIDE.U32 UR26, UR14, UR48, URZ ;  /* 0x000000300e1a72a5 */ /* 0x000fe4000f8e00ff */
[----:B------:R-:W-:Y:S02]  /*4390*/  USEL UR4, UR30, UR38, !UP5 ;  /* 0x000000261e047287 */ /* 0x000fe4000e800000 */
[----:B------:R-:W-:Y:S02]  /*43a0*/  USEL UR7, UR31, UR39, !UP6 ;  /* 0x000000271f077287 */ /* 0x000fe4000f000000 */
[----:B------:R-:W-:Y:S02]  /*43b0*/  UIMAD.WIDE.U32 UR8, UR4, UR22, URZ ;  /* 0x00000016040872a5 */ /* 0x000fe4000f8e00ff */
[----:B------:R-:W-:Y:S01]  /*43c0*/  UIMAD.WIDE.U32 UR10, UR7, UR22, URZ ;  /* 0x00000016070a72a5 */ /* 0x000fe2000f8e00ff */
[----:B------:R-:W-:Y:S02]  /*43d0*/  UMOV UR5, UR19 ;  /* 0x0000001300057c82 */ /* 0x000fe40008000000 */
[----:B------:R-:W-:Y:S03]  /*43e0*/  USHF.R.U32.HI UR6, URZ, UR40, UR5 ;  /* 0x00000028ff067299 */ /* 0x000fe60008011605 */
[----:B------:R-:W-:Y:S01]  /*43f0*/  UMOV UR5, UR27 ;  /* 0x0000001b00057c82 */ /* 0x000fe20008000000 */
[----:B------:R-:W-:Y:S02]  /*4400*/  USEL UR6, UR13, UR6, !UP5 ;  /* 0x000000060d067287 */ /* 0x000fe4000e800000 */
[----:B------:R-:W-:Y:S03]  /*4410*/  USHF.R.U32.HI UR12, URZ, UR49, UR5 ;  /* 0x00000031ff0c7299 */ /* 0x000fe60008011605 */
[----:B------:R-:W-:Y:S02]  /*4420*/  UMOV UR5, UR9 ;  /* 0x0000000900057c82 */ /* 0x000fe40008000000 */
[----:B------:R-:W-:Y:S03]  /*4430*/  @UP4 USHF.R.U32.HI UR4, URZ, UR23, UR5 ;  /* 0x00000017ff044299 */ /* 0x000fe60008011605 */
[----:B------:R-:W-:Y:S01]  /*4440*/  UMOV UR5, UR11 ;  /* 0x0000000b00057c82 */ /* 0x000fe20008000000 */
[----:B------:R-:W-:Y:S02]  /*4450*/  UIMAD UR4, UR42, UR4, URZ ;  /* 0x000000042a0472a4 */ /* 0x000fe4000f8e02ff */
[----:B------:R-:W-:Y:S02]  /*4460*/  @UP4 USHF.R.U32.HI UR7, URZ, UR23, UR5 ;  /* 0x00000017ff074299 */ /* 0x000fe40008011605 */
[----:B------:R-:W-:Y:S02]  /*4470*/  UIMAD.WIDE.U32 UR10, UR6, UR22, URZ ;  /* 0x00000016060a72a5 */ /* 0x000fe4000f8e00ff */
[----:B------:R-:W-:Y:S02]  /*4480*/  USEL UR5, UR14, UR12, !UP6 ;  /* 0x0000000c0e057287 */ /* 0x000fe4000f000000 */
[----:B------:R-:W-:Y:S02]  /*4490*/  UIMAD UR8, UR42, UR7, URZ ;  /* 0x000000072a0872a4 */ /* 0x000fe4000f8e02ff */
[----:B------:R-:W-:Y:S03]  /*44a0*/  UISETP.GE.AND UP0, UPT, UR6, UR4, UPT ;  /* 0x000000040600728c */ /* 0x000fe6000bf06270 */
[----:B------:R-:W-:Y:S01]  /*44b0*/  UMOV UR4, UR11 ;  /* 0x0000000b00047c82 */ /* 0x000fe20008000000 */
[----:B------:R-:W-:Y:S02]  /*44c0*/  UISETP.GE.OR UP0, UPT, UR5, UR8, UP0 ;  /* 0x000000080500728c */ /* 0x000fe40008706670 */
[----:B------:R-:W-:Y:S02]  /*44d0*/  USHF.R.U32.HI UR4, URZ, UR23, UR4 ;  /* 0x00000017ff047299 */ /* 0x000fe40008011604 */
[----:B------:R-:W-:Y:S02]  /*44e0*/  UIMAD.WIDE.U32 UR8, UR5, UR22, URZ ;  /* 0x00000016050872a5 */ /* 0x000fe4000f8e00ff */
[----:B------:R-:W-:Y:S04]  /*44f0*/  USEL UR10, UR6, UR4, !UP4 ;  /* 0x00000004060a7287 */ /* 0x000fe8000e000000 */
[----:B------:R-:W-:Y:S01]  /*4500*/  UIADD3 UR11, UPT, UPT, -UR10, URZ, URZ ;  /* 0x000000ff0a0b7290 */ /* 0x000fe2000fffe1ff */
[----:B------:R-:W-:Y:S02]  /*4510*/  @!UP0 UMOV UR4, UR9 ;  /* 0x0000000900048c82 */ /* 0x000fe40008000000 */
[----:B------:R-:W-:Y:S02]  /*4520*/  @!UP0 USHF.R.U32.HI UR4, URZ, UR23, UR4 ;  /* 0x00000017ff048299 */ /* 0x000fe40008011604 */
[----:B------:R-:W-:Y:S02]  /*4530*/  UIMAD UR8, UR42, UR11, UR6 ;  /* 0x0000000b2a0872a4 */ /* 0x000fe4000f8e0206 */
[----:B------:R-:W-:Y:S04]  /*4540*/  @!UP0 USEL UR4, UR5, UR4, !UP4 ;  /* 0x0000000405048287 */ /* 0x000fe8000e000000 */
[----:B------:R-:W-:Y:S02]  /*4550*/  @!UP0 UIMAD UR8, UR7, UR8, UR4 ;  /* 0x00000008070882a4 */ /* 0x000fe4000f8e0204 */
[----:B------:R-:W-:Y:S02]  /*4560*/  @!UP0 UIADD3 UR9, UPT, UPT, UR10, -UR4, URZ ;  /* 0x800000040a098290 */ /* 0x000fe4000fffe0ff */
[----:B------:R-:W-:Y:S02]  /*4570*/  UIADD3 UR4, UPT, UPT, -UR5, URZ, URZ ;  /* 0x000000ff05047290 */ /* 0x000fe4000fffe1ff */
[----:B------:R-:W-:Y:S02]  /*4580*/  UIADD3 UR7, UPT, UPT, -UR6, URZ, URZ ;  /* 0x000000ff06077290 */ /* 0x000fe4000fffe1ff */
[----:B------:R-:W-:Y:S02]  /*4590*/  @!UP0 UIMAD UR6, UR9, UR42, UR5 ;  /* 0x0000002a090682a4 */ /* 0x000fe4000f8e0205 */
[----:B------:R-:W-:Y:S02]  /*45a0*/  UIMAD UR14, UR15, UR4, UR14 ;  /* 0x000000040f0e72a4 */ /* 0x000fe4000f8e020e */
[----:B------:R-:W-:Y:S01]  /*45b0*/  UIMAD UR13, UR50, UR7, UR13 ;  /* 0x00000007320d72a4 */ /* 0x000fe2000f8e020d */
[----:B------:R-:W-:Y:S02]  /*45c0*/  @!UP0 UMOV UR5, UR8 ;  /* 0x0000000800058c82 */ /* 0x000fe40008000000 */
[----:B------:R-:W-:Y:S02]  /*45d0*/  UIMAD UR14, UR5, UR15, UR14 ;  /* 0x0000000f050e72a4 */ /* 0x000fe4000f8e020e */
[----:B------:R-:W-:Y:S11]  /*45e0*/  UIMAD UR13, UR6, UR50, UR13 ;  /* 0x00000032060d72a4 */ /* 0x000ff6000f8e020d */
[----:B------:R-:W-:Y:S01]  /*45f0*/  @!UPT UIADD3 URZ, UPT, UPT, URZ, URZ, URZ ;  /* 0x000000fffffff290 */ /* 0x000fe2000fffe0ff */
.L_x_77:
[----:B------:R-:W2:Y:S01]  /*4600*/  @!UP2 LDCU.128 UR8, c[0x0][0xb10] ;  /* 0x00016200ff08a7ac */ /* 0x000ea20008000c00 */
[C---:B----4-:R-:W-:Y:S02]  /*4610*/  ISETP.NE.U32.AND P1, PT, R4.reuse, RZ, PT ;  /* 0x000000ff0400720c */ /* 0x050fe40003f25070 */
[----:B------:R-:W-:Y:S02]  /*4620*/  ISETP.NE.U32.AND P0, PT, R4, RZ, PT ;  /* 0x000000ff0400720c */ /* 0x000fe40003f05070 */
[C---:B------:R-:W-:Y:S02]  /*4630*/  ISETP.NE.AND.EX P1, PT, R5.reuse, RZ, PT, P1 ;  /* 0x000000ff0500720c */ /* 0x040fe40003f25310 */
[----:B------:R-:W-:Y:S01]  /*4640*/  ISETP.NE.AND.EX P0, PT, R5, RZ, PT, P0 ;  /* 0x000000ff0500720c */ /* 0x000fe20003f05300 */
[----:B------:R-:W3:Y:S01]  /*4650*/  @!UP2 LDCU UR5, c[0x0][0xb0c] ;  /* 0x00016180ff05a7ac */ /* 0x000ee20008000800 */
[----:B------:R-:W-:Y:S01]  /*4660*/  SHF.L.U32 R9, R15, 0x1f, RZ ;  /* 0x0000001f0f097819 */ /* 0x000fe200000006ff */
[----:B------:R-:W-:Y:S02]  /*4670*/  USHF.L.U32 UR35, UR16, 0x6, URZ ;  /* 0x0000000610237899 */ /* 0x000fe400080006ff */
[----:B------:R-:W-:Y:S02]  /*4680*/  USHF.L.U32 UR34, UR20, 0x8, URZ ;  /* 0x0000000814227899 */ /* 0x000fe400080006ff */
[----:B--2---:R-:W-:Y:S07]  /*4690*/  UIMAD.WIDE.U32 UR6, UR14, UR8, URZ ;  /* 0x000000080e0672a5 */ /* 0x004fee000f8e00ff */
[----:B------:R-:W-:Y:S01]  /*46a0*/  @!UP2 UMOV UR4, UR7 ;  /* 0x000000070004ac82 */ /* 0x000fe20008000000 */
[----:B---3--:R-:W-:Y:S02]  /*46b0*/  @!UP2 UISETP.NE.AND UP0, UPT, UR5, 0x1, UPT ;  /* 0x000000010500a88c */ /* 0x008fe4000bf05270 */
[----:B------:R-:W-:Y:S02]  /*46c0*/  @!UP2 USHF.R.U32.HI UR4, URZ, UR9, UR4 ;  /* 0x00000009ff04a299 */ /* 0x000fe40008011604 */
[----:B------:R-:W-:Y:S02]  /*46d0*/  UIMAD.WIDE.U32 UR6, UR13, UR11, URZ ;  /* 0x0000000b0d0672a5 */ /* 0x000fe4000f8e00ff */
[----:B------:R-:W-:Y:S02]  /*46e0*/  @!UP2 USEL UR8, UR14, UR4, !UP0 ;  /* 0x000000040e08a287 */ /* 0x000fe4000c000000 */
[----:B------:R-:W-:Y:S03]  /*46f0*/  @!UP2 UISETP.NE.AND UP0, UPT, UR10, 0x1, UPT ;  /* 0x000000010a00a88c */ /* 0x000fe6000bf05270 */
[----:B------:R-:W-:Y:S02]  /*4700*/  @!UP2 UMOV UR6, UR7 ;  /* 0x000000070006ac82 */ /* 0x000fe40008000000 */
[----:B------:R-:W2:Y:S02]  /*4710*/  @!UP2 LDCU UR4, c[0x0][0xb20] ;  /* 0x00016400ff04a7ac */ /* 0x000ea40008000800 */
[----:B--2---:R-:W-:Y:S04]  /*4720*/  @!UP2 USHF.R.U32.HI UR6, URZ, UR4, UR6 ;  /* 0x00000004ff06a299 */ /* 0x004fe80008011606 */
[----:B------:R-:W-:Y:S04]  /*4730*/  @!UP2 USEL UR6, UR13, UR6, !UP0 ;  /* 0x000000060d06a287 */ /* 0x000fe8000c000000 */
[----:B------:R-:W-:Y:S02]  /*4740*/  @!UP2 UIADD3 UR4, UPT, UPT, -UR8, UR6, URZ ;  /* 0x000000060804a290 */ /* 0x000fe4000fffe1ff */
[----:B------:R-:W-:Y:S02]  /*4750*/  @!UP2 UIADD3 UR6, UPT, UPT, UR8, -UR6, URZ ;  /* 0x800000060806a290 */ /* 0x000fe4000fffe0ff */
[----:B------:R-:W-:Y:S02]  /*4760*/  @!UP2 UIMAD UR14, UR4, UR5, UR14 ;  /* 0x00000005040ea2a4 */ /* 0x000fe4000f8e020e */
[----:B------:R-:W-:Y:S01]  /*4770*/  @!UP2 UIMAD UR13, UR6, UR10, UR13 ;  /* 0x0000000a060da2a4 */ /* 0x000fe2000f8e020d */
[----:B------:R-:W-:Y:S11]  /*4780*/  BRA.U UP3, `(.L_x_78) ;  /* 0x0000000103107547 */ /* 0x000ff6000b800000 */
[----:B------:R-:W-:Y:S04]  /*4790*/  MOV R6, UR43 ;  /* 0x0000002b00067c02 */ /* 0x000fe80008000f00 */
[----:B------:R-:W-:Y:S04]  /*47a0*/  SHF.L.U32 R6, R6, 0x1f, RZ ;  /* 0x0000001f06067819 */ /* 0x000fe800000006ff */
[----:B------:R-:W2:Y:S02]  /*47b0*/  SYNCS.PHASECHK.TRANS64.TRYWAIT P2, [UR21+0x98], R6 ;  /* 0x00009806ff0075a7 */ /* 0x000ea40008041115 */
[----:B--2---:R-:W-:Y:S05]  /*47c0*/  @!P2 BRA `(.L_x_79) ;  /* 0x0000005400f8a947 */ /* 0x004fea0003800000 */
.L_x_78:
[----:B------:R-:W-:Y:S05]  /*47d0*/  @!P1 BRA `(.L_x_80) ;  /* 0x0000000000309947 */ /* 0x000fea0003800000 */
[----:B------:R-:W-:Y:S01]  /*47e0*/  ISETP.NE.U32.AND P1, PT, R2, RZ, PT ;  /* 0x000000ff0200720c */ /* 0x000fe20003f25070 */
[----:B------:R-:W2:Y:S01]  /*47f0*/  LDCU.64 UR4, c[0x0][0x358] ;  /* 0x00006b00ff0477ac */ /* 0x000ea20008000a00 */
[----:B------:R-:W-:Y:S02]  /*4800*/  IMAD.MOV.U32 R74, RZ, RZ, 0x1 ;  /* 0x00000001ff4a7424 */ /* 0x000fe400078e00ff */
[----:B------:R-:W-:Y:S11]  /*4810*/  ISETP.NE.AND.EX P1, PT, R3, RZ, PT, P1 ;  /* 0x000000ff0300720c */ /* 0x000ff60003f25310 */
[----:B------:R-:W-:Y:S02]  /*4820*/  @!UPT UIADD3 URZ, UPT, UPT, URZ, URZ, URZ ;  /* 0x000000fffffff290 */ /* 0x000fe4000fffe0ff */
[----:B------:R-:W3:Y:S01]  /*4830*/  @P1 LDC.64 R10, c[0x0][0x888] ;  /* 0x00022200ff0a1b82 */ /* 0x000ee20000000a00 */
[----:B-1----:R-:W-:Y:S04]  /*4840*/  @P1 IMAD R0, R4, UR36, RZ ;  /* 0x0000002404001c24 */ /* 0x002fe8000f8e02ff */
[----:B---3--:R-:W-:Y:S04]  /*4850*/  @P1 IMAD.WIDE R10, R0, 0x4, R10 ;  /* 0x00000004000a1825 */ /* 0x008fe800078e020a */
[----:B------:R-:W-:Y:S01]  /*4860*/  HFMA2 R0, -RZ, RZ, 0, 5.9604644775390625e-08 ;  /* 0x00000001ff007431 */ /* 0x000fe200000001ff */
[----:B--2--5:R2:W5:Y:S04]  /*4870*/  @P1 LDG.E R40, desc[UR4][R10.64] ;  /* 0x000000040a281981 */ /* 0x024568000c1e1900 */
[----:B------:R-:W-:Y:S01]  /*4880*/  @!P1 PRMT R74, R0, 0x7610, R74 ;  /* 0x00007610004a9816 */ /* 0x000fe2000000004a */
[----:B--2---:R-:W3:Y:S06]  /*4890*/  @!P1 LDC R40, c[0x0][0x880] ;  /* 0x00022000ff289b82 */ /* 0x004eec0000000800 */
.L_x_80:
[----:B---3-5:R-:W-:Y:S01]  /*48a0*/  @!P0 ISETP.EQ.AND P1, PT, R40, RZ, PT ;  /* 0x000000ff2800820c */ /* 0x028fe20003f22270 */
[----:B------:R-:W-:Y:S01]  /*48b0*/  @!UPT UIADD3 URZ, UPT, UPT, URZ, URZ, URZ ;  /* 0x000000fffffff290 */ /* 0x000fe2000fffe0ff */
[----:B------:R-:W-:Y:S11]  /*48c0*/  @!P0 BRA `(.L_x_81) ;  /* 0x0000000000188947 */ /* 0x000ff60003800000 */
[----:B------:R-:W-:Y:S02]  /*48d0*/  LOP3.LUT P0, RZ, R74, 0xff, RZ, 0xc0, !PT ;  /* 0x000000ff4aff7812 */ /* 0x000fe4000780c0ff */
[----:B------:R-:W-:Y:S04]  /*48e0*/  ISETP.NE.U32.AND P1, PT, R2, RZ, PT ;  /* 0x000000ff0200720c */ /* 0x000fe80003f25070 */
[----:B------:R-:W-:Y:S04]  /*48f0*/  ISETP.NE.AND.EX P1, PT, R3, RZ, PT, P1 ;  /* 0x000000ff0300720c */ /* 0x000fe80003f25310 */
[----:B------:R-:W-:Y:S03]  /*4900*/  PLOP3.LUT P1, PT, P1, PT, PT, 0x8, 0x80 ;  /* 0x000000000080781c */ /* 0x000fe60000f2e170 */
[----:B------:R-:W-:Y:S11]  /*4910*/  @P0 ISETP.EQ.AND P1, PT, R40, RZ, PT ;  /* 0x000000ff2800020c */ /* 0x000ff60003f22270 */
[----:B------:R-:W-:Y:S02]  /*4920*/  @!UPT UIADD3 URZ, UPT, UPT, URZ, URZ, URZ ;  /* 0x000000fffffff290 */ /* 0x000fe4000fffe0ff */
.L_x_81:
[----:B------:R-:W2:Y:S01]  /*4930*/  SYNCS.PHASECHK.TRANS64.TRYWAIT P2, [UR21+0x70], R9 ;  /* 0x00007009ff0075a7 */ /* 0x000ea20008041115 */
[----:B------:R-:W-:Y:S04]  /*4940*/  ELECT P0, URZ, PT ;  /* 0x0000000000ff782f */ /* 0x000fe80003800000 */
[----:B------:R-:W-:Y:S11]  /*4950*/  PLOP3.LUT P1, PT, P1, P0, PT, 0xf2, 0x2f ;  /* 0x00000000002f781c */ /* 0x000ff60000f21e72 */
[----:B------:R-:W-:Y:S02]  /*4960*/  @!UPT UIADD3 URZ, UPT, UPT, URZ, URZ, URZ ;  /* 0x000000fffffff290 */ /* 0x000fe4000fffe0ff */
[----:B------:R-:W-:Y:S05]  /*4970*/  @!P1 IADD3 R8, P0, PT, R16, 0x580, RZ ;  /* 0x0000058010089810 */ /* 0x000fea0007f1e0ff */
[----:B-1----:R-:W-:Y:S01]  /*4980*/  @!P1 IMAD.X R6, RZ, RZ, R17, P0 ;  /* 0x000000ffff069224 */ /* 0x002fe200000e0611 */
[----:B--2---:R-:W-:Y:S07]  /*4990*/  @!P2 BRA `(.L_x_82) ;  /* 0x00000054009ca947 */ /* 0x004fee0003800000 */
.L_x_165:
[----:B------:R-:W-:Y:S01]  /*49a0*/  @!P1 R2UR UR5, R8 ;  /* 0x00000000080592ca */ /* 0x000fe200000e0000 */
[----:B------:R-:W-:Y:S01]  /*49b0*/  VOTEU.ALL UP0, P1 ;  /* 0x0000000000ff7886 */ /* 0x000fe20000800000 */
[----:B------:R-:W-:Y:S01]  /*49c0*/  @!P1 R2UR UR4, R6 ;  /* 0x00000000060492ca */ /* 0x000fe200000e0000 */
[----:B-1----:R-:W-:Y:S01]  /*49d0*/  @!P1 IMAD.MOV.U32 R0, RZ, RZ, 0x1000 ;  /* 0x00001000ff009424 */ /* 0x002fe200078e00ff */
[----:B------:R-:W-:Y:S01]  /*49e0*/  UMOV UR8, 0x0 ;  /* 0x0000000000087882 */ /* 0x000fe20000000000 */
[----:B------:R-:W-:Y:S01]  /*49f0*/  UMOV UR9, 0x10000000 ;  /* 0x1000000000097882 */ /* 0x000fe20000000000 */
[----:B------:R-:W-:Y:S01]  /*4a00*/  @!UP0 UIADD3 UR32, UPT, UPT, UR21, 0x200, URZ ;  /* 0x0000020015208890 */ /* 0x000fe2000fffe0ff */
[----:B------:R-:W-:Y:S01]  /*4a10*/  @!P1 IADD3 R8, P0, PT, R16, 0x580, RZ ;  /* 0x0000058010089810 */ /* 0x000fe20007f1e0ff */
[----:B------:R-:W-:Y:S01]  /*4a20*/  VOTEU.ALL UP0, P1 ;  /* 0x0000000000ff7886 */ /* 0x000fe20000800000 */
[----:B------:R-:W-:Y:S03]  /*4a30*/  UPRMT UR6, UR45, 0x654, UR33 ;  /* 0x000006542d067896 */ /* 0x000fe60008000021 */
[----:B------:R-:W-:Y:S02]  /*4a40*/  @!P1 IMAD.X R6, RZ, RZ, R17, P0 ;  /* 0x000000ffff069224 */ /* 0x000fe400000e0611 */
[----:B------:R-:W-:Y:S02]  /*4a50*/  IMAD.U32 R10, RZ, RZ, UR5 ;  /* 0x00000005ff0a7e24 */ /* 0x000fe4000f8e00ff */
[----:B------:R-:W-:Y:S03]  /*4a60*/  IMAD.U32 R11, RZ, RZ, UR4 ;  /* 0x00000004ff0b7e24 */ /* 0x000fe6000f8e00ff */
[----:B------:R-:W-:Y:S02]  /*4a70*/  @!P1 R2UR UR4, R10 ;  /* 0x000000000a0492ca */ /* 0x000fe400000e0000 */
[----:B------:R-:W-:Y:S11]  /*4a80*/  @!P1 R2UR UR5, R11 ;  /* 0x000000000b0592ca */ /* 0x000ff600000e0000 */
[----:B------:R-:W-:Y:S02]  /*4a90*/  @!UPT UIADD3 URZ, UPT, UPT, URZ, URZ, URZ ;  /* 0x000000fffffff290 */ /* 0x000fe4000fffe0ff */
[----:B------:R1:W-:Y:S01]  /*4aa0*/  @!UP0 UTMALDG.3D [UR32], [UR4], desc[UR8] ;  /* 0x00000820040085b4 */ /* 0x0003e20008011000 */
[----:B------:R1:W-:Y:S01]  /*4ab0*/  @!P1 SYNCS.ARRIVE.TRANS64.RED.A0TR RZ, [UR21+0x50], R0 ;  /* 0x00005000ffff99a7 */ /* 0x0003e20008300415 */
[----:B------:R-:W-:Y:S01]  /*4ac0*/  SYNCS.ARRIVE.TRANS64.RED.A1T0 RZ, [UR6], RZ ;  /* 0x000000ffffff79a7 */ /* 0x000fe20008100406 */
[----:B------:R-:W2:Y:S02]  /*4ad0*/  SYNCS.PHASECHK.TRANS64.TRYWAIT P2, [UR21+0x78], R9 ;  /* 0x00007809ff0075a7 */ /* 0x000ea40008041115 */
[----:B-12---:R-:W-:Y:S05]  /*4ae0*/  @!P2 BRA `(.L_x_83) ;  /* 0x000000540060a947 */ /* 0x006fea0003800000 */
.L_x_167:
        /* <DEDUP_REMOVED lines=8> */
[----:B------:R-:W-:Y:S01]  /*4b70*/  @!UP0 UIADD3 UR24, UPT, UPT, UR21, 0x1200, URZ ;  /* 0x0000120015188890 */ /* 0x000fe2000fffe0ff */
[----:B------:R-:W-:Y:S01]  /*4b80*/  VOTEU.ALL UP0, P1 ;  /* 0x0000000000ff7886 */ /* 0x000fe20000800000 */
[----:B------:R-:W-:Y:S01]  /*4b90*/  UMOV UR27, UR35 ;  /* 0x00000023001b7c82 */ /* 0x000fe20008000000 */
[----:B------:R-:W-:Y:S02]  /*4ba0*/  UMOV UR28, UR36 ;  /* 0x00000024001c7c82 */ /* 0x000fe40008000000 */
[----:B------:R-:W-:Y:S01]  /*4bb0*/  IMAD.U32 R10, RZ, RZ, UR5 ;  /* 0x00000005ff0a7e24 */ /* 0x000fe2000f8e00ff */
[----:B------:R-:W-:Y:S01]  /*4bc0*/  UPRMT UR6, UR45, 0x654, UR25 ;  /* 0x000006542d067896 */ /* 0x000fe20008000019 */
[----:B------:R-:W-:Y:S02]  /*4bd0*/  IMAD.U32 R11, RZ, RZ, UR4 ;  /* 0x00000004ff0b7e24 */ /* 0x000fe4000f8e00ff */
[----:B------:R-:W-:Y:S01]  /*4be0*/  @!P1 IMAD.X R6, RZ, RZ, R17, P0 ;  /* 0x000000ffff069224 */ /* 0x000fe200000e0611 */
        /* <DEDUP_REMOVED lines=8> */
.L_x_169:
[----:B------:R-:W-:Y:S01]  /*4c70*/  @!P1 R2UR UR5, R8 ;  /* 0x00000000080592ca */ /* 0x000fe200000e0000 */
[----:B------:R-:W-:Y:S01]  /*4c80*/  VOTEU.ALL UP0, P1 ;  /* 0x0000000000ff7886 */ /* 0x000fe20000800000 */
[----:B------:R-:W-:Y:S01]  /*4c90*/  @!P1 R2UR UR4, R6 ;  /* 0x00000000060492ca */ /* 0x000fe200000e0000 */
[----:B-1----:R-:W-:Y:S01]  /*4ca0*/  @!P1 IMAD.MOV.U32 R0, RZ, RZ, 0x1000 ;  /* 0x00001000ff009424 */ /* 0x002fe200078e00ff */
[----:B------:R-:W-:Y:S01]  /*4cb0*/  UMOV UR8, 0x0 ;  /* 0x0000000000087882 */ /* 0x000fe20000000000 */
[----:B------:R-:W-:Y:S01]  /*4cc0*/  UMOV UR9, 0x10000000 ;  /* 0x1000000000097882 */ /* 0x000fe20000000000 */
[----:B------:R-:W-:Y:S01]  /*4cd0*/  @!UP0 UIADD3 UR18, UPT, UPT, UR34, 0x80, URZ ;  /* 0x0000008022128890 */ /* 0x000fe2000fffe0ff */
[----:B------:R-:W-:Y:S01]  /*4ce0*/  VIADD R14, R14, 0x1 ;  /* 0x000000010e0e7836 */ /* 0x000fe20000000000 */
[----:B------:R-:W-:Y:S01]  /*4cf0*/  @!UP0 UIADD3 UR16, UPT, UPT, UR21, 0x2200, URZ ;  /* 0x0000220015108890 */ /* 0x000fe2000fffe0ff */
[----:B------:R-:W-:Y:S01]  /*4d00*/  VOTEU.ALL UP0, P1 ;  /* 0x0000000000ff7886 */ /* 0x000fe20000800000 */
[----:B------:R-:W-:Y:S01]  /*4d10*/  UMOV UR19, UR35 ;  /* 0x0000002300137c82 */ /* 0x000fe20008000000 */
[----:B------:R-:W-:Y:S02]  /*4d20*/  UMOV UR20, UR36 ;  /* 0x0000002400147c82 */ /* 0x000fe40008000000 */
[----:B------:R-:W-:Y:S01]  /*4d30*/  IMAD.U32 R10, RZ, RZ, UR5 ;  /* 0x00000005ff0a7e24 */ /* 0x000fe2000f8e00ff */
[----:B------:R-:W-:Y:S01]  /*4d40*/  UPRMT UR6, UR45, 0x654, UR17 ;  /* 0x000006542d067896 */ /* 0x000fe20008000011 */
        /* <DEDUP_REMOVED lines=9> */
.L_x_171:
[----:B------:R-:W-:Y:S01]  /*4de0*/  @!P1 IADD3 R6, P0, PT, R16, 0x580, RZ ;  /* 0x0000058010069810 */ /* 0x000fe20007f1e0ff */
[----:B------:R-:W-:Y:S01]  /*4df0*/  VOTEU.ALL UP0, P1 ;  /* 0x0000000000ff7886 */ /* 0x000fe20000800000 */
[----:B------:R-:W-:Y:S01]  /*4e00*/  UMOV UR6, 0x0 ;  /* 0x0000000000067882 */ /* 0x000fe20000000000 */
[----:B------:R-:W-:Y:S01]  /*4e10*/  UMOV UR7, 0x10000000 ;  /* 0x1000000000077882 */ /* 0x000fe20000000000 */
[----:B------:R-:W-:Y:S01]  /*4e20*/  @!P1 R2UR UR5, R6 ;  /* 0x00000000060592ca */ /* 0x000fe200000e0000 */
[----:B-1----:R-:W-:Y:S01]  /*4e30*/  @!P1 IMAD.X R0, RZ, RZ, R17, P0 ;  /* 0x000000ffff009224 */ /* 0x002fe200000e0611 */
[----:B------:R-:W-:Y:S01]  /*4e40*/  @!UP0 UIADD3 UR10, UPT, UPT, UR34, 0xc0, URZ ;  /* 0x000000c0220a8890 */ /* 0x000fe2000fffe0ff */
[----:B------:R-:W-:Y:S01]  /*4e50*/  R2UR UR18, R76 ;  /* 0x000000004c1272ca */ /* 0x000fe200000e0000 */
[----:B------:R-:W-:Y:S01]  /*4e60*/  @!UP0 UIADD3 UR8, UPT, UPT, UR21, 0x3200, URZ ;  /* 0x0000320015088890 */ /* 0x000fe2000fffe0ff */
[----:B------:R-:W-:Y:S01]  /*4e70*/  R2UR UR16, R77 ;  /* 0x000000004d1072ca */ /* 0x000fe200000e0000 */
[----:B------:R-:W-:Y:S01]  /*4e80*/  @!UP0 UIADD3 UR9, UPT, UPT, UR21, 0x68, URZ ;  /* 0x0000006815098890 */ /* 0x000fe2000fffe0ff */
[----:B------:R-:W-:Y:S01]  /*4e90*/  @!P1 R2UR UR4, R0 ;  /* 0x00000000000492ca */ /* 0x000fe200000e0000 */
[----:B------:R-:W-:Y:S01]  /*4ea0*/  VOTEU.ALL UP0, P1 ;  /* 0x0000000000ff7886 */ /* 0x000fe20000800000 */
[----:B------:R-:W-:Y:S01]  /*4eb0*/  UMOV UR11, UR35 ;  /* 0x00000023000b7c82 */ /* 0x000fe20008000000 */
[----:B------:R-:W-:Y:S01]  /*4ec0*/  UMOV UR12, UR36 ;  /* 0x00000024000c7c82 */ /* 0x000fe20008000000 */
[C---:B------:R-:W-:Y:S01]  /*4ed0*/  ISETP.NE.AND P0, PT, R14.reuse, 0x2, PT ;  /* 0x000000020e00780c */ /* 0x040fe20003f05270 */
[----:B------:R-:W-:Y:S01]  /*4ee0*/  UPLOP3.LUT UP3, UPT, UPT, UPT, UPT, 0x80, 0x8 ;  /* 0x000000000008789c */ /* 0x000fe20003f6f070 */
[----:B------:R-:W-:Y:S01]  /*4ef0*/  IMAD.U32 R8, RZ, RZ, UR5 ;  /* 0x00000005ff087e24 */ /* 0x000fe2000f8e00ff */
[----:B------:R-:W-:Y:S01]  /*4f00*/  LOP3.LUT R15, R15, 0x1, RZ, 0x3c, !PT ;  /* 0x000000010f0f7812 */ /* 0x000fe200078e3cff */
[----:B------:R-:W-:Y:S01]  /*4f10*/  UMOV UR36, UR29 ;  /* 0x0000001d00247c82 */ /* 0x000fe20008000000 */
[----:B------:R-:W-:Y:S01]  /*4f20*/  SEL R0, RZ, 0x1, P0 ;  /* 0x00000001ff007807 */ /* 0x000fe20000000000 */
[----:B------:R-:W-:Y:S01]  /*4f30*/  UIADD3 UR20, UPT, UPT, UR13, UR18, URZ ;  /* 0x000000120d147290 */ /* 0x000fe2000fffe0ff */
[----:B------:R-:W-:Y:S01]  /*4f40*/  SEL R14, R14, RZ, P0 ;  /* 0x000000ff0e0e7207 */ /* 0x000fe20000000000 */
[----:B------:R-:W-:Y:S01]  /*4f50*/  UIADD3 UR16, UPT, UPT, UR14, UR16, URZ ;  /* 0x000000100e107290 */ /* 0x000fe2000fffe0ff */
[----:B------:R-:W-:Y:S01]  /*4f60*/  IMAD.U32 R9, RZ, RZ, UR4 ;  /* 0x00000004ff097e24 */ /* 0x000fe2000f8e00ff */
[----:B------:R-:W-:Y:S02]  /*4f70*/  @!P1 R2UR UR4, R8 ;  /* 0x00000000080492ca */ /* 0x000fe400000e0000 */
[----:B------:R-:W-:Y:S02]  /*4f80*/  LOP3.LUT R13, R13, R0, RZ, 0x3c, !PT ;  /* 0x000000000d0d7212 */ /* 0x000fe400078e3cff */
[----:B------:R-:W-:Y:S11]  /*4f90*/  @!P1 R2UR UR5, R9 ;  /* 0x00000000090592ca */ /* 0x000ff600000e0000 */
[----:B------:R-:W-:Y:S02]  /*4fa0*/  @!UPT UIADD3 URZ, UPT, UPT, URZ, URZ, URZ ;  /* 0x000000fffffff290 */ /* 0x000fe4000fffe0ff */
[----:B------:R2:W-:Y:S01]  /*4fb0*/  @!UP0 UTMALDG.3D [UR8], [UR4], desc[UR6] ;  /* 0x00000608040085b4 */ /* 0x0005e20008011000 */
[----:B------:R2:W-:Y:S01]  /*4fc0*/  @!P1 SYNCS.ARRIVE.TRANS64.RED.A0TR RZ, [UR21+0x68], R7 ;  /* 0x00006807ffff99a7 */ /* 0x0005e20008300415 */
[----:B------:R-:W-:Y:S01]  /*4fd0*/  SYNCS.ARRIVE.TRANS64.RED.A1T0 RZ, [UR37], RZ ;  /* 0x000000ffffff79a7 */ /* 0x000fe20008100425 */
[----:B------:R-:W-:Y:S05]  /*4fe0*/  BRA.U UP1, `(.L_x_86) ;  /* 0xfffffff101647547 */ /* 0x000fea000b83ffff */
[----:B------:R-:W-:-:S04]  /*4ff0*/  SHF.L.U32 R2, R15, 0x1f, RZ ;  /* 0x0000001f0f027819 */ /* 0x000fc800000006ff */
[----:B------:R-:W1:Y:S02]  /*5000*/  SYNCS.PHASECHK.TRANS64.TRYWAIT P0, [UR21+0x70], R2 ;  /* 0x00007002ff0075a7 */ /* 0x000e640008001115 */
[----:B-1----:R-:W-:Y:S05]  /*5010*/  @!P0 BRA `(.L_x_87) ;  /* 0x00000050005c8947 */ /* 0x002fea0003800000 */
.L_x_173:
[----:B------:R-:W3:Y:S02]  /*5020*/  SYNCS.PHASECHK.TRANS64.TRYWAIT P0, [UR21+0x78], R2 ;  /* 0x00007802ff0075a7 */ /* 0x000ee40008001115 */
[----:B---3--:R-:W-:Y:S05]  /*5030*/  @!P0 BRA `(.L_x_88) ;  /* 0x00000050006c8947 */ /* 0x008fea0003800000 */
.L_x_175:
[----:B------:R-:W3:Y:S02]  /*5040*/  SYNCS.PHASECHK.TRANS64.TRYWAIT P0, [UR21+0x80], R2 ;  /* 0x00008002ff0075a7 */ /* 0x000ee40008001115 */
[----:B---3--:R-:W-:Y:S05]  /*5050*/  @!P0 BRA `(.L_x_89) ;  /* 0x00000050007c8947 */ /* 0x008fea0003800000 */
.L_x_177:
[----:B-1----:R-:W-:-:S07]  /*5060*/  MOV R0, UR21 ;  /* 0x0000001500007c02 */ /* 0x002fce0008000f00 */
.L_x_90:
[----:B-1----:R-:W-:-:S04]  /*5070*/  SHF.L.U32 R2, R15, 0x1f, RZ ;  /* 0x0000001f0f027819 */ /* 0x002fc800000006ff */
[----:B------:R1:W3:Y:S03]  /*5080*/  SYNCS.PHASECHK.TRANS64.TRYWAIT P0, [R0+URZ+0x88], R2 ;  /* 0x00008802000075a7 */ /* 0x0002e600080011ff */
[----:B---3--:R-:W-:Y:S05]  /*5090*/  @!P0 NANOSLEEP.SYNCS 0x989680 ;  /* 0x009896800000895d */ /* 0x008fea0003900000 */
[----:B------:R-:W3:Y:S02]  /*50a0*/  @!P0 SYNCS.PHASECHK.TRANS64 P0, [R0+URZ+0x88], R2 ;  /* 0x00008802000085a7 */ /* 0x000ee400080010ff */
[----:B--23--:R-:W-:Y:S05]  /*50b0*/  @P0 EXIT ;  /* 0x000000000000094d */ /* 0x00cfea0003800000 */
[----:B------:R-:W-:Y:S05]  /*50c0*/  BRA `(.L_x_90) ;  /* 0xfffffffc00e87947 */ /* 0x000fea000383ffff */
.L_x_75:
[----:B------:R-:W-:-:S06]  /*50d0*/  UISETP.GE.AND UP0, UPT, UR17, 0x4, UPT ;  /* 0x000000041100788c */ /* 0x000fcc000bf06270 */
[----:B------:R-:W-:-:S13]  /*50e0*/  PLOP3.LUT P0, PT, PT, PT, UP0, 0x80, 0x8 ;  /* 0x000000000008781c */ /* 0x000fda0003f0f008 */
[----:B------:R-:W-:Y:S05]  /*50f0*/  @!P0 EXIT ;  /* 0x000000000000894d */ /* 0x000fea0003800000 */
[----:B------:R-:W-:Y:S01]  /*5100*/  BAR.SYNC.DEFER_BLOCKING 0x6, 0xa0 ;  /* 0x0182800000007b1d */ /* 0x000fe20000010000 */
[C---:B------:R-:W-:Y:S01]  /*5110*/  IMAD.SHL.U32 R7, R85.reuse, 0x40, RZ ;  /* 0x0000004055077824 */ /* 0x040fe200078e00ff */
[C---:B------:R-:W-:Y:S01]  /*5120*/  LOP3.LUT R87, R85.reuse, 0x60, RZ, 0xc0, !PT ;  /* 0x0000006055577812 */ /* 0x040fe200078ec0ff */
[C---:B------:R-:W-:Y:S02]  /*5130*/  IMAD.SHL.U32 R4, R85.reuse, 0x20, RZ ;  /* 0x0000002055047824 */ /* 0x040fe400078e00ff */
[----:B------:R-:W-:Y:S02]  /*5140*/  HFMA2 R36, -RZ, RZ, 0, 0 ;  /* 0x00000000ff247431 */ /* 0x000fe400000001ff */
[----:B------:R-:W-:Y:S01]  /*5150*/  IMAD.SHL.U32 R5, R85, 0x8, RZ ;  /* 0x0000000855057824 */ /* 0x000fe200078e00ff */
[----:B------:R-:W-:Y:S01]  /*5160*/  UMOV UR44, 0x400 ;  /* 0x00000400002c7882 */ /* 0x000fe20000000000 */
[----:B------:R-:W1:Y:S01]  /*5170*/  LDC.64 R72, c[0x0][0x8b0] ;  /* 0x00022c00ff487b82 */ /* 0x000e620000000a00 */
[----:B------:R-:W-:Y:S01]  /*5180*/  ULEA UR44, UR45, UR44, 0x18 ;  /* 0x0000002c2d2c7291 */ /* 0x000fe2000f8ec0ff */
[----:B------:R-:W-:Y:S01]  /*5190*/  LOP3.LUT R6, R7, 0x180, RZ, 0xc0, !PT ;  /* 0x0000018007067812 */ /* 0x000fe200078ec0ff */
[C---:B------:R-:W-:Y:S01]  /*51a0*/  IMAD.U32 R37, R85.reuse, 0x10000, RZ ;  /* 0x0001000055257824 */ /* 0x040fe200078e00ff */
[----:B------:R-:W-:Y:S01]  /*51b0*/  LOP3.LUT R4, R4, 0xc00, RZ, 0xc0, !PT ;  /* 0x00000c0004047812 */ /* 0x000fe200078ec0ff */
[----:B------:R-:W-:Y:S01]  /*51c0*/  UIADD3 UR4, UPT, UPT, UR44, 0x4200, URZ ;  /* 0x000042002c047890 */ /* 0x000fe2000fffe0ff */
[----:B------:R-:W-:Y:S01]  /*51d0*/  LOP3.LUT R5, R6, 0x30, R5, 0xf8, !PT ;  /* 0x0000003006057812 */ /* 0x000fe200078ef805 */
[----:B------:R-:W-:Y:S01]  /*51e0*/  IMAD.SHL.U32 R6, R85, 0x2, RZ ;  /* 0x0000000255067824 */ /* 0x000fe200078e00ff */
[----:B------:R-:W2:Y:S01]  /*51f0*/  LDC.64 R70, c[0x0][0x8a8] ;  /* 0x00022a00ff467b82 */ /* 0x000ea20000000a00 */
[----:B------:R-:W-:Y:S01]  /*5200*/  LOP3.LUT R4, R4, 0x40, R7, 0xf8, !PT ;  /* 0x0000004004047812 */ /* 0x000fe200078ef807 */
[----:B------:R-:W-:Y:S01]  /*5210*/  UIADD3 UR5, UPT, UPT, UR44, 0x200, URZ ;  /* 0x000002002c057890 */ /* 0x000fe2000fffe0ff */
[----:B------:R-:W-:Y:S01]  /*5220*/  LOP3.LUT R37, R37, 0x600000, RZ, 0xc0, !PT ;  /* 0x0060000025257812 */ /* 0x000fe200078ec0ff */
[----:B------:R-:W-:Y:S01]  /*5230*/  IMAD.MOV.U32 R84, RZ, RZ, RZ ;  /* 0x000000ffff547224 */ /* 0x000fe200078e00ff */
[----:B------:R-:W-:Y:S01]  /*5240*/  LOP3.LUT R85, R85, 0x2, RZ, 0xc0, !PT ;  /* 0x0000000255557812 */ /* 0x000fe200078ec0ff */
[----:B------:R-:W-:Y:S01]  /*5250*/  IMAD.MOV.U32 R79, RZ, RZ, RZ ;  /* 0x000000ffff4f7224 */ /* 0x000fe200078e00ff */
[----:B------:R-:W-:-:S02]  /*5260*/  LOP3.LUT R5, R5, 0x20, R6, 0x78, !PT ;  /* 0x0000002005057812 */ /* 0x000fc400078e7806 */
[----:B------:R-:W-:Y:S01]  /*5270*/  CS2R R82, SRZ ;  /* 0x0000000000527805 */ /* 0x000fe2000001ff00 */
[----:B------:R-:W3:Y:S01]  /*5280*/  LDS R0, [UR44+0x150] ;  /* 0x0001502cff007984 */ /* 0x000ee20008000800 */
[----:B------:R-:W-:Y:S01]  /*5290*/  LOP3.LUT R4, R4, 0x200, R7, 0xf8, !PT ;  /* 0x0000020004047812 */ /* 0x000fe200078ef807 */
[----:B------:R-:W-:Y:S01]  /*52a0*/  IMAD.U32 R88, RZ, RZ, UR5 ;  /* 0x00000005ff587e24 */ /* 0x000fe2000f8e00ff */
[----:B------:R-:W-:Y:S01]  /*52b0*/  MOV R81, RZ ;  /* 0x000000ff00517202 */ /* 0x000fe20000000f00 */
[----:B------:R-:W-:Y:S01]  /*52c0*/  IMAD.MOV R80, RZ, RZ, -R85 ;  /* 0x000000ffff507224 */ /* 0x000fe200078e0a55 */
[----:B------:R-:W-:Y:S01]  /*52d0*/  LOP3.LUT R69, R4, R5, RZ, 0xfc, !PT ;  /* 0x0000000504457212 */ /* 0x000fe200078efcff */
[----:B------:R-:W-:Y:S01]  /*52e0*/  IMAD.U32 R86, RZ, RZ, UR4 ;  /* 0x00000004ff567e24 */ /* 0x000fe2000f8e00ff */
[----:B------:R-:W4:Y:S01]  /*52f0*/  LDCU UR58, c[0x0][0x370] ;  /* 0x00006e00ff3a77ac */ /* 0x000f220008000800 */
[----:B------:R-:W1:Y:S01]  /*5300*/  LDCU.64 UR62, c[0x0][0x348] ;  /* 0x00006900ff3e77ac */ /* 0x000e620008000a00 */
[----:B------:R-:W1:Y:S01]  /*5310*/  LDCU UR43, c[0x0][0xb0c] ;  /* 0x00016180ff2b77ac */ /* 0x000e620008000800 */
[----:B------:R-:W1:Y:S01]  /*5320*/  LDCU UR39, c[0x0][0xb30] ;  /* 0x00016600ff2777ac */ /* 0x000e620008000800 */
[----:B------:R-:W1:Y:S01]  /*5330*/  LDCU.64 UR56, c[0x0][0x888] ;  /* 0x00011100ff3877ac */ /* 0x000e620008000a00 */
[----:B------:R-:W1:Y:S01]  /*5340*/  LDCU.64 UR40, c[0x0][0xb28] ;  /* 0x00016500ff2877ac */ /* 0x000e620008000a00 */
[----:B------:R-:W1:Y:S01]  /*5350*/  LDCU.64 UR60, c[0x0][0x890] ;  /* 0x00011200ff3c77ac */ /* 0x000e620008000a00 */
[----:B------:R-:W1:Y:S01]  /*5360*/  LDCU.128 UR52, c[0x0][0xb10] ;  /* 0x00016200ff3477ac */ /* 0x000e620008000c00 */
[----:B------:R-:W1:Y:S02]  /*5370*/  LDCU UR47, c[0x0][0x374] ;  /* 0x00006e80ff2f77ac */ /* 0x000e640008000800 */
[----:B-1234-:R-:W-:-:S07]  /*5380*/  IMAD.IADD R37, R0, 0x1, R37 ;  /* 0x0000000100257824 */ /* 0x01efce00078e0225 */
.L_x_132:
[----:B------:R-:W-:Y:S02]  /*5390*/  LEA R3, R79, UR44, 0x3 ;  /* 0x0000002c4f037c11 */ /* 0x000fe4000f8e18ff */
[----:B------:R-:W-:Y:S02]  /*53a0*/  SHF.L.U32 R0, R83, 0x1f, RZ ;  /* 0x0000001f53007819 */ /* 0x000fe400000006ff */
[----:B-1----:R-:W-:Y:S02]  /*53b0*/  LEA R4, R79, UR44, 0x4 ;  /* 0x0000002c4f047c11 */ /* 0x002fe4000f8e20ff */
[----:B------:R-:W1:Y:S02]  /*53c0*/  SYNCS.PHASECHK.TRANS64.TRYWAIT P0, [R3+URZ+0xa0], R0 ;  /* 0x0000a000030075a7 */ /* 0x000e6400080011ff */
[----:B-1----:R-:W-:Y:S05]  /*53d0*/  @!P0 BRA `(.L_x_91) ;  /* 0x0000004c00b48947 */ /* 0x002fea0003800000 */
.L_x_178:
        /* <DEDUP_REMOVED lines=8> */
[----:B--2---:R-:W-:Y:S11]  /*5460*/  LOP3.LUT P0, RZ, R6, 0x1, RZ, 0xc0, !PT ;  /* 0x0000000106ff7812 */ /* 0x004ff6000780c0ff */
[----:B------:R-:W-:Y:S02]  /*5470*/  @!UPT UIADD3 URZ, UPT, UPT, URZ, URZ, URZ ;  /* 0x000000fffffff290 */ /* 0x000fe4000fffe0ff */
[----:B---3--:R-:W-:Y:S01]  /*5480*/  VOTEU.ANY UP1, P0 ;  /* 0x0000000000ff7886 */ /* 0x008fe20000020100 */
[----:B------:R-:W-:Y:S01]  /*5490*/  PLOP3.LUT P0, PT, PT, PT, UP1, 0x80, 0x8 ;  /* 0x000000000008781c */ /* 0x000fe20003f0f018 */
[----:B------:R-:W-:Y:S11]  /*54a0*/  UP2UR UR46, UPR, URZ, 0x2 ;  /* 0x00000002ff2e7883 */ /* 0x000ff60008000000 */
[----:B------:R-:W-:Y:S01]  /*54b0*/  @!UPT UIADD3 URZ, UPT, UPT, URZ, URZ, URZ ;  /* 0x000000fffffff290 */ /* 0x000fe2000fffe0ff */
[----:B-1----:R-:W-:Y:S02]  /*54c0*/  @P0 SHF.R.U32.HI R0, RZ, 0x10, R5 ;  /* 0x00000010ff000819 */ /* 0x002fe40000011605 */
        /* <DEDUP_REMOVED lines=12> */
[----:B------:R-:W2:Y:S01]  /*5590*/  LDCU UR12, c[0x0][0xb20] ;  /* 0x00016400ff0c77ac */ /* 0x000ea20008000800 */
[----:B------:R-:W-:Y:S02]  /*55a0*/  UIMAD.WIDE.U32 UR4, UR47, UR55, URZ ;  /* 0x000000372f0472a5 */ /* 0x000fe4000f8e00ff */
[----:B------:R-:W-:Y:S02]  /*55b0*/  UIMAD.WIDE.U32 UR6, UR58, UR52, URZ ;  /* 0x000000343a0672a5 */ /* 0x000fe4000f8e00ff */
[----:B------:R-:W-:Y:S02]  /*55c0*/  UISETP.NE.AND UP0, UPT, UR54, 0x1, UPT ;  /* 0x000000013600788c */ /* 0x000fe4000bf05270 */
[----:B------:R-:W-:Y:S02]  /*55d0*/  UIMAD.WIDE.U32 UR8, UR37, UR55, URZ ;  /* 0x00000037250872a5 */ /* 0x000fe4000f8e00ff */
[----:B------:R-:W-:Y:S02]  /*55e0*/  UIMAD.WIDE.U32 UR10, UR38, UR52, URZ ;  /* 0x00000034260a72a5 */ /* 0x000fe4000f8e00ff */
[----:B------:R-:W-:Y:S02]  /*55f0*/  UISETP.NE.AND UP1, UPT, UR43, 0x1, UPT ;  /* 0x000000012b00788c */ /* 0x000fe4000bf25270 */
[----:B------:R-:W-:Y:S01]  /*5600*/  UISETP.NE.AND UP2, UPT, UR42, 0x1, UPT ;  /* 0x000000012a00788c */ /* 0x000fe2000bf45270 */
[----:B------:R-:W-:Y:S02]  /*5610*/  UMOV UR4, UR5 ;  /* 0x0000000500047c82 */ /* 0x000fe40008000000 */
[----:B--2---:R-:W-:Y:S03]  /*5620*/  USHF.R.U32.HI UR5, URZ, UR12, UR4 ;  /* 0x0000000cff057299 */ /* 0x004fe60008011604 */
[----:B------:R-:W-:Y:S02]  /*5630*/  UMOV UR4, UR7 ;  /* 0x0000000700047c82 */ /* 0x000fe40008000000 */
[----:B------:R-:W-:Y:S02]  /*5640*/  USHF.R.U32.HI UR7, URZ, UR53, UR4 ;  /* 0x00000035ff077299 */ /* 0x000fe40008011604 */
[----:B------:R-:W-:Y:S02]  /*5650*/  USEL UR4, UR47, UR5, !UP0 ;  /* 0x000000052f047287 */ /* 0x000fe4000c000000 */
[----:B------:R-:W-:Y:S01]  /*5660*/  USEL UR7, UR58, UR7, !UP1 ;  /* 0x000000073a077287 */ /* 0x000fe2000c800000 */
[----:B------:R-:W-:Y:S01]  /*5670*/  UMOV UR5, UR9 ;  /* 0x0000000900057c82 */ /* 0x000fe20008000000 */
[----:B------:R-:W-:Y:S02]  /*5680*/  UIMAD.WIDE.U32 UR8, UR4, UR40, URZ ;  /* 0x00000028040872a5 */ /* 0x000fe4000f8e00ff */
[----:B------:R-:W-:Y:S03]  /*5690*/  USHF.R.U32.HI UR6, URZ, UR12, UR5 ;  /* 0x0000000cff067299 */ /* 0x000fe60008011605 */
[----:B------:R-:W-:Y:S01]  /*56a0*/  UMOV UR5, UR11 ;  /* 0x0000000b00057c82 */ /* 0x000fe20008000000 */
[----:B------:R-:W-:Y:S02]  /*56b0*/  UIMAD.WIDE.U32 UR10, UR7, UR40, URZ ;  /* 0x00000028070a72a5 */ /* 0x000fe4000f8e00ff */
[----:B------:R-:W-:Y:S02]  /*56c0*/  USHF.R.U32.HI UR12, URZ, UR53, UR5 ;  /* 0x00000035ff0c7299 */ /* 0x000fe40008011605 */
[----:B------:R-:W-:Y:S01]  /*56d0*/  USEL UR6, UR37, UR6, !UP0 ;  /* 0x0000000625067287 */ /* 0x000fe2000c000000 */
[----:B------:R-:W-:Y:S02]  /*56e0*/  UMOV UR5, UR9 ;  /* 0x0000000900057c82 */ /* 0x000fe40008000000 */
[----:B------:R-:W-:Y:S01]  /*56f0*/  UMOV UR10, UR11 ;  /* 0x0000000b000a7c82 */ /* 0x000fe20008000000 */
[----:B------:R-:W-:Y:S02]  /*5700*/  @UP2 USHF.R.U32.HI UR4, URZ, UR41, UR5 ;  /* 0x00000029ff042299 */ /* 0x000fe40008011605 */
[----:B------:R-:W-:Y:S02]  /*5710*/  @UP2 USHF.R.U32.HI UR7, URZ, UR41, UR10 ;  /* 0x00000029ff072299 */ /* 0x000fe4000801160a */
[----:B------:R-:W-:Y:S02]  /*5720*/  UIMAD UR4, UR42, UR4, URZ ;  /* 0x000000042a0472a4 */ /* 0x000fe4000f8e02ff */
        /* <DEDUP_REMOVED lines=8> */
[----:B------:R-:W-:Y:S02]  /*57b0*/  USEL UR11, UR6, UR4, !UP2 ;  /* 0x00000004060b7287 */ /* 0x000fe4000d000000 */
[----:B------:R-:W-:Y:S02]  /*57c0*/  UIADD3 UR8, UPT, UPT, -UR5, URZ, URZ ;  /* 0x000000ff05087290 */ /* 0x000fe4000fffe1ff */
[----:B------:R-:W-:Y:S01]  /*57d0*/  UIADD3 UR10, UPT, UPT, -UR11, URZ, URZ ;  /* 0x000000ff0b0a7290 */ /* 0x000fe2000fffe1ff */
[----:B------:R-:W-:Y:S01]  /*57e0*/  @!UP0 UMOV UR4, UR9 ;  /* 0x0000000900048c82 */ /* 0x000fe20008000000 */
[----:B------:R-:W-:Y:S02]  /*57f0*/  UIADD3 UR9, UPT, UPT, -UR6, URZ, URZ ;  /* 0x000000ff06097290 */ /* 0x000fe4000fffe1ff */
[----:B------:R-:W-:Y:S02]  /*5800*/  @!UP0 USHF.R.U32.HI UR4, URZ, UR41, UR4 ;  /* 0x00000029ff048299 */ /* 0x000fe40008011604 */
[----:B------:R-:W-:Y:S02]  /*5810*/  UIMAD UR10, UR42, UR10, UR6 ;  /* 0x0000000a2a0a72a4 */ /* 0x000fe4000f8e0206 */
[----:B------:R-:W-:Y:S04]  /*5820*/  @!UP0 USEL UR4, UR5, UR4, !UP2 ;  /* 0x0000000405048287 */ /* 0x000fe8000d000000 */
[----:B------:R-:W-:Y:S02]  /*5830*/  @!UP0 UIMAD UR10, UR7, UR10, UR4 ;  /* 0x0000000a070a82a4 */ /* 0x000fe4000f8e0204 */
[----:B------:R-:W-:Y:S02]  /*5840*/  @!UP0 UIADD3 UR11, UPT, UPT, UR11, -UR4, URZ ;  /* 0x800000040b0b8290 */ /* 0x000fe4000fffe0ff */
[----:B------:R-:W-:Y:S02]  /*5850*/  UIMAD UR7, UR43, UR8, UR38 ;  /* 0x000000082b0772a4 */ /* 0x000fe4000f8e0226 */
[----:B------:R-:W-:Y:S02]  /*5860*/  @!UP0 UIMAD UR6, UR11, UR42, UR5 ;  /* 0x0000002a0b0682a4 */ /* 0x000fe4000f8e0205 */
[----:B------:R-:W-:Y:S01]  /*5870*/  UIMAD UR4, UR54, UR9, UR37 ;  /* 0x00000009360472a4 */ /* 0x000fe2000f8e0225 */
[----:B------:R-:W-:Y:S02]  /*5880*/  @!UP0 UMOV UR5, UR10 ;  /* 0x0000000a00058c82 */ /* 0x000fe40008000000 */
[----:B------:R-:W-:Y:S02]  /*5890*/  UIMAD UR38, UR5, UR43, UR7 ;  /* 0x0000002b052672a4 */ /* 0x000fe4000f8e0207 */
[----:B------:R-:W-:Y:S11]  /*58a0*/  UIMAD UR37, UR6, UR54, UR4 ;  /* 0x00000036062572a4 */ /* 0x000ff6000f8e0204 */
[----:B------:R-:W-:Y:S01]  /*58b0*/  @!UPT UIADD3 URZ, UPT, UPT, URZ, URZ, URZ ;  /* 0x000000fffffff290 */ /* 0x000fe2000fffe0ff */
.L_x_92:
[----:B------:R-:W-:Y:S01]  /*58c0*/  UISETP.NE.AND UP0, UPT, UR39, 0x1, UPT ;  /* 0x000000012700788c */ /* 0x000fe2000bf05270 */
[----:B------:R-:W-:Y:S01]  /*58d0*/  R2UR UR11, R88 ;  /* 0x00000000580b72ca */ /* 0x000fe200000e0000 */
[----:B------:R-:W-:Y:S01]  /*58e0*/  USHF.L.U32 UR50, UR16, 0x6, URZ ;  /* 0x0000000610327899 */ /* 0x000fe200080006ff */
[----:B------:R-:W-:Y:S01]  /*58f0*/  IADD3 R79, PT, PT, R79, 0x1, RZ ;  /* 0x000000014f4f7810 */ /* 0x000fe20007ffe0ff */
[----:B------:R-:W-:Y:S07]  /*5900*/  USHF.L.U32 UR49, UR20, 0x8, URZ ;  /* 0x0000000814317899 */ /* 0x000fee00080006ff */
[----:B------:R-:W2:Y:S01]  /*5910*/  @!UP0 LDCU.128 UR12, c[0x0][0xb10] ;  /* 0x00016200ff0c87ac */ /* 0x000ea20008000c00 */
[----:B------:R-:W3:Y:S01]  /*5920*/  @!UP0 LDCU UR5, c[0x0][0xb0c] ;  /* 0x00016180ff0587ac */ /* 0x000ee20008000800 */
[----:B------:R-:W4:Y:S01]  /*5930*/  @!UP0 LDCU UR10, c[0x0][0xb20] ;  /* 0x00016400ff0a87ac */ /* 0x000f220008000800 */
[----:B--2---:R-:W-:Y:S02]  /*5940*/  UIMAD.WIDE.U32 UR8, UR38, UR12, URZ ;  /* 0x0000000c260872a5 */ /* 0x004fe4000f8e00ff */
[----:B------:R-:W-:Y:S02]  /*5950*/  UIMAD.WIDE.U32 UR6, UR37, UR15, URZ ;  /* 0x0000000f250672a5 */ /* 0x000fe4000f8e00ff */
[----:B------:R-:W-:Y:S03]  /*5960*/  @!UP0 UISETP.NE.AND UP1, UPT, UR14, 0x1, UPT ;  /* 0x000000010e00888c */ /* 0x000fe6000bf25270 */
[----:B------:R-:W-:Y:S01]  /*5970*/  @!UP0 UMOV UR4, UR9 ;  /* 0x0000000900048c82 */ /* 0x000fe20008000000 */
[----:B---3--:R-:W-:Y:S02]  /*5980*/  @!UP0 UISETP.NE.AND UP2, UPT, UR5, 0x1, UPT ;  /* 0x000000010500888c */ /* 0x008fe4000bf45270 */
[----:B------:R-:W-:Y:S01]  /*5990*/  @!UP0 USHF.R.U32.HI UR4, URZ, UR13, UR4 ;  /* 0x0000000dff048299 */ /* 0x000fe20008011604 */
[----:B------:R-:W-:Y:S02]  /*59a0*/  @!UP0 UMOV UR6, UR7 ;  /* 0x0000000700068c82 */ /* 0x000fe40008000000 */
[----:B----4-:R-:W-:Y:S02]  /*59b0*/  @!UP0 USHF.R.U32.HI UR6, URZ, UR10, UR6 ;  /* 0x0000000aff068299 */ /* 0x010fe40008011606 */
[----:B------:R-:W-:Y:S02]  /*59c0*/  @!UP0 USEL UR7, UR38, UR4, !UP2 ;  /* 0x0000000426078287 */ /* 0x000fe4000d000000 */
[----:B------:R-:W-:Y:S04]  /*59d0*/  @!UP0 USEL UR6, UR37, UR6, !UP1 ;  /* 0x0000000625068287 */ /* 0x000fe8000c800000 */
[----:B------:R-:W-:Y:S02]  /*59e0*/  @!UP0 UIADD3 UR4, UPT, UPT, -UR7, UR6, URZ ;  /* 0x0000000607048290 */ /* 0x000fe4000fffe1ff */
[----:B------:R-:W-:Y:S02]  /*59f0*/  @!UP0 UIADD3 UR6, UPT, UPT, UR7, -UR6, URZ ;  /* 0x8000000607068290 */ /* 0x000fe4000fffe0ff */
[----:B------:R-:W-:Y:S02]  /*5a00*/  @!UP0 UIMAD UR38, UR4, UR5, UR38 ;  /* 0x00000005042682a4 */ /* 0x000fe4000f8e0226 */
[----:B------:R-:W-:Y:S02]  /*5a10*/  @!UP0 UIMAD UR37, UR6, UR14, UR37 ;  /* 0x0000000e062582a4 */ /* 0x000fe4000f8e0225 */
[----:B------:R-:W-:Y:S09]  /*5a20*/  ULOP3.LUT UP0, URZ, UR11, 0x1b0, URZ, 0xc0, !UPT ;  /* 0x000001b00bff7892 */ /* 0x000ff2000f80c0ff */
[----:B------:R-:W-:Y:S05]  /*5a30*/  BRA.U !UP0, `(.L_x_93) ;  /* 0x0000000108407547 */ /* 0x000fea000b800000 */
[----:B------:R-:W2:Y:S01]  /*5a40*/  LDCU.64 UR8, c[0x4][0x88] ;  /* 0x01001100ff0877ac */ /* 0x000ea20008000a00 */
[----:B------:R-:W-:Y:S01]  /*5a50*/  MOV R3, 0x0 ;  /* 0x0000000000037802 */ /* 0x000fe20000000f00 */
[----:B------:R-:W-:Y:S02]  /*5a60*/  HFMA2 R12, -RZ, RZ, 0, 5.9604644775390625e-08 ;  /* 0x00000001ff0c7431 */ /* 0x000fe400000001ff */
[----:B------:R-:W-:Y:S02]  /*5a70*/  IMAD.MOV.U32 R8, RZ, RZ, 0x70 ;  /* 0x00000070ff087424 */ /* 0x000fe400078e00ff */
[----:B------:R-:W-:Y:S01]  /*5a80*/  IMAD.MOV.U32 R13, RZ, RZ, RZ ;  /* 0x000000ffff0d7224 */ /* 0x000fe200078e00ff */
[----:B------:R-:W3:Y:S01]  /*5a90*/  LDCU.64 UR6, c[0x4][0x90] ;  /* 0x01001200ff0677ac */ /* 0x000ee20008000a00 */
[----:B------:R-:W4:Y:S01]  /*5aa0*/  LDC.64 R2, c[0x4][R3] ;  /* 0x0100000003027b82 */ /* 0x000f220000000a00 */
[----:B------:R-:W1:Y:S01]  /*5ab0*/  LDCU.64 UR4, c[0x4][0x8] ;  /* 0x01000100ff0477ac */ /* 0x000e620008000a00 */
[----:B--2---:R-:W-:Y:S01]  /*5ac0*/  MOV R5, UR9 ;  /* 0x0000000900057c02 */ /* 0x004fe20008000f00 */
[----:B------:R-:W-:Y:S01]  /*5ad0*/  IMAD.U32 R4, RZ, RZ, UR8 ;  /* 0x00000008ff047e24 */ /* 0x000fe2000f8e00ff */
[----:B---3--:R-:W-:Y:S01]  /*5ae0*/  MOV R7, UR7 ;  /* 0x0000000700077c02 */ /* 0x008fe20008000f00 */
[----:B------:R-:W-:Y:S01]  /*5af0*/  IMAD.U32 R6, RZ, RZ, UR6 ;  /* 0x00000006ff067e24 */ /* 0x000fe2000f8e00ff */
[----:B-1----:R-:W-:Y:S01]  /*5b00*/  MOV R11, UR5 ;  /* 0x00000005000b7c02 */ /* 0x002fe20008000f00 */
[----:B------:R-:W-:Y:S02]  /*5b10*/  IMAD.U32 R10, RZ, RZ, UR4 ;  /* 0x00000004ff0a7e24 */ /* 0x000fe4000f8e00ff */
[----:B------:R-:W-:Y:S07]  /*5b20*/  LEPC R20, `(.L_x_93) ;  /* 0x000000001014794e */ /* 0x000fee0000000000 */
[----:B----45:R-:W-:Y:S05]  /*5b30*/  CALL.ABS.NOINC R2 ;  /* 0x0000000002007343 */ /* 0x030fea0003c00000 */
.L_x_93:
[----:B------:R-:W-:Y:S01]  /*5b40*/  LOP3.LUT P0, RZ, R86, 0x1b0, RZ, 0xc0, !PT ;  /* 0x000001b056ff7812 */ /* 0x000fe2000780c0ff */
[----:B------:R-:W-:Y:S11]  /*5b50*/  BSSY.RECONVERGENT B6, `(.L_x_94) ;  /* 0x0000013000067945 */ /* 0x000ff60003800200 */
[----:B------:R-:W-:Y:S01]  /*5b60*/  @!UPT UIADD3 URZ, UPT, UPT, URZ, URZ, URZ ;  /* 0x000000fffffff290 */ /* 0x000fe2000fffe0ff */
[----:B------:R-:W-:Y:S05]  /*5b70*/  @!P0 BRA `(.L_x_95) ;  /* 0x0000000000408947 */ /* 0x000fea0003800000 */
        /* <DEDUP_REMOVED lines=16> */
.L_x_95:
[----:B------:R-:W-:Y:S05]  /*5c80*/  BSYNC.RECONVERGENT B6 ;  /* 0x0000000000067941 */ /* 0x000fea0003800200 */
.L_x_94:
[----:B------:R-:W-:Y:S01]  /*5c90*/  R2UR UR4, R78 ;  /* 0x000000004e0472ca */ /* 0x000fe200000e0000 */
[----:B------:R-:W-:Y:S01]  /*5ca0*/  UISETP.NE.U32.AND UP0, UPT, UR60, URZ, UPT ;  /* 0x000000ff3c00728c */ /* 0x000fe2000bf05070 */
[----:B------:R-:W-:Y:S02]  /*5cb0*/  ISETP.NE.U32.AND P4, PT, R72, RZ, PT ;  /* 0x000000ff4800720c */ /* 0x000fe40003f85070 */
[----:B------:R-:W-:Y:S01]  /*5cc0*/  ISETP.NE.U32.AND P2, PT, RZ, UR56, PT ;  /* 0x00000038ff007c0c */ /* 0x000fe2000bf45070 */
[----:B------:R-:W-:Y:S01]  /*5cd0*/  UISETP.NE.AND.EX UP1, UPT, UR61, URZ, UPT, UP0 ;  /* 0x000000ff3d00728c */ /* 0x000fe2000bf25300 */
[----:B------:R-:W-:Y:S01]  /*5ce0*/  ISETP.NE.AND.EX P4, PT, R73, RZ, PT, P4 ;  /* 0x000000ff4900720c */ /* 0x000fe20003f85340 */
[----:B------:R-:W-:Y:S01]  /*5cf0*/  UPLOP3.LUT UP0, UPT, UPT, UPT, UPT, 0x40, 0x4 ;  /* 0x000000000004789c */ /* 0x000fe20003f0e870 */
[----:B------:R-:W-:Y:S05]  /*5d00*/  ISETP.NE.AND.EX P2, PT, RZ, UR57, PT, P2 ;  /* 0x00000039ff007c0c */ /* 0x000fea000bf45320 */
[----:B------:R-:W-:Y:S06]  /*5d10*/  UISETP.NE.AND UP2, UPT, UR4, URZ, UPT ;  /* 0x000000ff0400728c */ /* 0x000fec000bf45270 */
[----:B------:R-:W-:Y:S05]  /*5d20*/  PLOP3.LUT P1, PT, PT, PT, UP2, 0x80, 0x8 ;  /* 0x000000000008781c */ /* 0x000fea0003f2f028 */
[----:B------:R-:W-:Y:S06]  /*5d30*/  @UP2 UPLOP3.LUT UP0, UPT, UPT, UPT, UP1, 0x80, 0x8 ;  /* 0x000000000008289c */ /* 0x000fec0003f0f010 */
[----:B------:R-:W-:Y:S01]  /*5d40*/  PLOP3.LUT P0, PT, PT, PT, UP0, 0x80, 0x8 ;  /* 0x000000000008781c */ /* 0x000fe20003f0f008 */
[----:B------:R-:W-:Y:S01]  /*5d50*/  @!UPT UIADD3 URZ, UPT, UPT, URZ, URZ, URZ ;  /* 0x000000fffffff290 */ /* 0x000fe2000fffe0ff */
[----:B------:R-:W-:Y:S11]  /*5d60*/  BRA.U !UP1, `(.L_x_96) ;  /* 0x00000001093c7547 */ /* 0x000ff6000b800000 */
[----:B------:R-:W-:Y:S01]  /*5d70*/  UISETP.NE.U32.AND UP0, UPT, UR56, URZ, UPT ;  /* 0x000000ff3800728c */ /* 0x000fe2000bf05070 */
[----:B-1----:R-:W-:Y:S01]  /*5d80*/  HFMA2 R0, -RZ, RZ, 0, 5.9604644775390625e-08 ;  /* 0x00000001ff007431 */ /* 0x002fe200000001ff */
[----:B------:R-:W1:Y:S01]  /*5d90*/  LDCU.64 UR8, c[0x0][0x358] ;  /* 0x00006b00ff0877ac */ /* 0x000e620008000a00 */
[----:B------:R-:W-:Y:S01]  /*5da0*/  IMAD.MOV.U32 R74, RZ, RZ, 0x1 ;  /* 0x00000001ff4a7424 */ /* 0x000fe200078e00ff */
[----:B------:R-:W-:Y:S06]  /*5db0*/  UISETP.NE.AND.EX UP0, UPT, UR57, URZ, UPT, UP0 ;  /* 0x000000ff3900728c */ /* 0x000fec000bf05300 */
[----:B------:R-:W-:Y:S05]  /*5dc0*/  PLOP3.LUT P3, PT, PT, PT, UP0, 0x80, 0x8 ;  /* 0x000000000008781c */ /* 0x000fea0003f6f008 */
[----:B------:R-:W2:Y:S01]  /*5dd0*/  @UP0 LDCU.64 UR4, c[0x0][0x888] ;  /* 0x00011100ff0407ac */ /* 0x000ea20008000a00 */
[----:B------:R-:W-:Y:S07]  /*5de0*/  @UP0 UIMAD UR6, UR36, UR60, URZ ;  /* 0x0000003c240602a4 */ /* 0x000fee000f8e02ff */
[----:B------:R-:W-:Y:S01]  /*5df0*/  @!P3 PRMT R74, R0, 0x7610, R74 ;  /* 0x00007610004ab816 */ /* 0x000fe2000000004a */
[----:B--2---:R-:W-:Y:S06]  /*5e00*/  @UP0 UIMAD.WIDE UR4, UR6, 0x4, UR4 ;  /* 0x00000004060408a5 */ /* 0x004fec000f8e0204 */
[----:B-----5:R-:W-:Y:S01]  /*5e10*/  IMAD.U32 R40, RZ, RZ, UR4 ;  /* 0x00000004ff287e24 */ /* 0x020fe2000f8e00ff */
[----:B------:R-:W-:Y:S04]  /*5e20*/  MOV R41, UR5 ;  /* 0x0000000500297c02 */ /* 0x000fe80008000f00 */
[----:B------:R-:W2:Y:S01]  /*5e30*/  @!UP0 LDCU UR4, c[0x0][0x880] ;  /* 0x00011000ff0487ac */ /* 0x000ea20008000800 */
[----:B-1----:R3:W5:Y:S02]  /*5e40*/  @P3 LDG.E R40, desc[UR8][R40.64] ;  /* 0x0000000828283981 */ /* 0x002764000c1e1900 */
[----:B--23--:R-:W-:Y:S02]  /*5e50*/  @!P3 IMAD.U32 R40, RZ, RZ, UR4 ;  /* 0x00000004ff28be24 */ /* 0x00cfe4000f8e00ff */
.L_x_96:
[----:B------:R-:W-:Y:S05]  /*5e60*/  @!P4 BRA `(.L_x_97) ;  /* 0x000000000024c947 */ /* 0x000fea0003800000 */
[----:B------:R-:W-:Y:S01]  /*5e70*/  ISETP.NE.U32.AND P3, PT, R70, RZ, PT ;  /* 0x000000ff4600720c */ /* 0x000fe20003f65070 */
[----:B------:R-:W2:Y:S03]  /*5e80*/  LDCU.64 UR4, c[0x0][0x358] ;  /* 0x00006b00ff0477ac */ /* 0x000ea60008000a00 */
[----:B------:R-:W-:Y:S11]  /*5e90*/  ISETP.NE.AND.EX P3, PT, R71, RZ, PT, P3 ;  /* 0x000000ff4700720c */ /* 0x000ff60003f65330 */
[----:B------:R-:W-:Y:S02]  /*5ea0*/  @!UPT UIADD3 URZ, UPT, UPT, URZ, URZ, URZ ;  /* 0x000000fffffff290 */ /* 0x000fe4000fffe0ff */
[----:B------:R-:W3:Y:S01]  /*5eb0*/  @P3 LDC.64 R2, c[0x0][0x8a8] ;  /* 0x00022a00ff023b82 */ /* 0x000ee20000000a00 */
[----:B-1----:R-:W-:Y:S04]  /*5ec0*/  @P3 IMAD R0, R72, UR36, RZ ;  /* 0x0000002448003c24 */ /* 0x002fe8000f8e02ff */
[----:B---3--:R-:W-:Y:S05]  /*5ed0*/  @P3 IMAD.WIDE R2, R0, 0x4, R2 ;  /* 0x0000000400023825 */ /* 0x008fea00078e0202 */
[----:B--2--5:R2:W5:Y:S02]  /*5ee0*/  @P3 LDG.E R38, desc[UR4][R2.64] ;  /* 0x0000000402263981 */ /* 0x024564000c1e1900 */
[----:B--2---:R-:W3:Y:S02]  /*5ef0*/  @!P3 LDC R38, c[0x0][0x8a0] ;  /* 0x00022800ff26bb82 */ /* 0x004ee40000000800 */
.L_x_97:
[----:B-----5:R-:W-:Y:S01]  /*5f00*/  ISETP.NE.AND P4, PT, R40, RZ, PT ;  /* 0x000000ff2800720c */ /* 0x020fe20003f85270 */
[----:B------:R-:W-:Y:S01]  /*5f10*/  BSSY B1, `(.L_x_98) ;  /* 0x0000042000017945 */ /* 0x000fe20003800000 */
[----:B------:R-:W-:Y:S01]  /*5f20*/  SEL R5, RZ, 0xffffffff, P2 ;  /* 0xffffffffff057807 */ /* 0x000fe20001000000 */
[----:B------:R-:W-:Y:S01]  /*5f30*/  IMAD.MOV.U32 R53, RZ, RZ, 0x1 ;  /* 0x00000001ff357424 */ /* 0x000fe200078e00ff */
[----:B------:R-:W-:Y:S02]  /*5f40*/  LOP3.LUT P3, RZ, R74, 0xff, RZ, 0xc0, !PT ;  /* 0x000000ff4aff7812 */ /* 0x000fe4000786c0ff */
[----:B------:R-:W-:Y:S02]  /*5f50*/  CS2R R46, SRZ ;  /* 0x00000000002e7805 */ /* 0x000fe4000001ff00 */
[----:B-1----:R-:W-:Y:S02]  /*5f60*/  @P1 SEL R0, RZ, 0xffffffff, P4 ;  /* 0xffffffffff001807 */ /* 0x002fe40002000000 */
[----:B------:R-:W-:Y:S02]  /*5f70*/  CS2R R44, SRZ ;  /* 0x00000000002c7805 */ /* 0x000fe4000001ff00 */
[----:B------:R-:W-:Y:S02]  /*5f80*/  LEA R2, R82, UR44, 0x3 ;  /* 0x0000002c52027c11 */ /* 0x000fe4000f8e18ff */
[----:B------:R-:W-:Y:S02]  /*5f90*/  CS2R R50, SRZ ;  /* 0x0000000000327805 */ /* 0x000fe4000001ff00 */
[----:B------:R-:W-:Y:S02]  /*5fa0*/  @P0 SEL R0, R5, R0, !P3 ;  /* 0x0000000005000207 */ /* 0x000fe40005800000 */
[----:B------:R-:W-:Y:S02]  /*5fb0*/  CS2R R48, SRZ ;  /* 0x0000000000307805 */ /* 0x000fe4000001ff00 */
[----:B------:R-:W-:Y:S02]  /*5fc0*/  LEA R52, R36, UR44, 0x3 ;  /* 0x0000002c24347c11 */ /* 0x000fe4000f8e18ff */
[----:B------:R-:W-:Y:S02]  /*5fd0*/  @P1 LOP3.LUT R0, R0, 0x1, RZ, 0xc0, !PT ;  /* 0x0000000100001812 */ /* 0x000fe400078ec0ff */
[----:B------:R-:W-:Y:S02]  /*5fe0*/  SHF.L.U32 R3, R84, 0x1f, RZ ;  /* 0x0000001f54037819 */ /* 0x000fe400000006ff */
[----:B------:R-:W-:Y:S02]  /*5ff0*/  ISETP.NE.U32.OR P6, PT, R0, 0x1, !P1 ;  /* 0x000000010000780c */ /* 0x000fe40004fc5470 */
[----:B------:R-:W-:Y:S02]  /*6000*/  PLOP3.LUT P2, PT, PT, PT, UP1, 0x80, 0x8 ;  /* 0x000000000008781c */ /* 0x000fe40003f4f018 */
[----:B------:R-:W-:Y:S02]  /*6010*/  LEA.HI R39, R36, R36, RZ, 0x1 ;  /* 0x0000002424277211 */ /* 0x000fe400078f08ff */
[----:B------:R-:W-:Y:S02]  /*6020*/  SEL R4, RZ, 0xffffffff, P4 ;  /* 0xffffffffff047807 */ /* 0x000fe40002000000 */
[----:B------:R-:W-:Y:S05]  /*6030*/  P2R R61, PR, RZ, 0x40 ;  /* 0x00000040ff3d7803 */ /* 0x000fea0000000000 */
[----:B------:R-:W-:Y:S02]  /*6040*/  @P6 SHF.L.U32 R0, R81, 0x1f, RZ ;  /* 0x0000001f51006819 */ /* 0x000fe400000006ff */
[----:B------:R-:W-:Y:S02]  /*6050*/  @P2 SEL R4, R5, R4, !P3 ;  /* 0x0000000405042207 */ /* 0x000fe40005800000 */
[----:B------:R1:W2:Y:S02]  /*6060*/  @P6 SYNCS.PHASECHK.TRANS64.TRYWAIT P1, [R2+URZ+0x50], R0 ;  /* 0x00005000020065a7 */ /* 0x0002a400080211ff */
[----:B------:R-:W-:Y:S04]  /*6070*/  LOP3.LUT R4, R4, 0x1, RZ, 0xc0, !PT ;  /* 0x0000000104047812 */ /* 0x000fe800078ec0ff */
[----:B------:R-:W-:Y:S04]  /*6080*/  ISETP.NE.U32.AND P5, PT, R4, 0x1, PT ;  /* 0x000000010400780c */ /* 0x000fe80003fa5070 */
[----:B------:R-:W-:Y:S01]  /*6090*/  P2R R54, PR, RZ, 0x20 ;  /* 0x00000020ff367803 */ /* 0x000fe20000000000 */
[----:B------:R4:W3:Y:S01]  /*60a0*/  SYNCS.PHASECHK.TRANS64.TRYWAIT P0, [R52+URZ+0xc0], R3 ;  /* 0x0000c003340075a7 */ /* 0x0008e200080011ff */
[C---:B-1----:R-:W-:Y:S01]  /*60b0*/  IMAD.SHL.U32 R0, R39.reuse, 0x80, RZ ;  /* 0x0000008027007824 */ /* 0x042fe200078e00ff */
[----:B------:R-:W-:Y:S04]  /*60c0*/  LOP3.LUT R39, R39, 0xffe, RZ, 0xc0, !PT ;  /* 0x00000ffe27277812 */ /* 0x000fe800078ec0ff */
[----:B------:R-:W-:Y:S01]  /*60d0*/  LOP3.LUT R0, R0, 0xffffff00, RZ, 0xc0, !PT ;  /* 0xffffff0000007812 */ /* 0x000fe200078ec0ff */
[----:B------:R-:W-:Y:S04]  /*60e0*/  IMAD.IADD R39, R36, 0x1, -R39 ;  /* 0x0000000124277824 */ /* 0x000fe800078e0a27 */
[----:B------:R-:W-:Y:S04]  /*60f0*/  IMAD.IADD R0, R37, 0x1, R0 ;  /* 0x0000000125007824 */ /* 0x000fe800078e0200 */
[----:B------:R-:W-:Y:S01]  /*6100*/  IMAD R39, R39, 0x100000, R0 ;  /* 0x0010000027277824 */ /* 0x000fe200078e0200 */
[----:B--2---:R-:W-:Y:S01]  /*6110*/  @P6 SEL R53, RZ, 0x1, !P1 ;  /* 0x00000001ff356807 */ /* 0x004fe20004800000 */
[----:B----4-:R-:W-:Y:S06]  /*6120*/  @!P6 BRA `(.L_x_99) ;  /* 0x000000000080e947 */ /* 0x010fec0003800000 */
[----:B------:R-:W-:Y:S01]  /*6130*/  @P5 IMAD R5, R82, 0x1000, R69 ;  /* 0x0000100052055824 */ /* 0x000fe200078e0245 */
[----:B------:R-:W-:Y:S01]  /*6140*/  ISETP.NE.AND P1, PT, R53, RZ, PT ;  /* 0x000000ff3500720c */ /* 0x000fe20003f25270 */
[----:B------:R-:W-:Y:S01]  /*6150*/  BSSY B0, `(.L_x_100) ;  /* 0x000000b000007945 */ /* 0x000fe20003800000 */
[----:B------:R-:W-:Y:S01]  /*6160*/  CS2R R50, SRZ ;  /* 0x0000000000327805 */ /* 0x000fe2000001ff00 */
[----:B------:R-:W-:Y:S01]  /*6170*/  @P5 VIADD R4, R5, UR44 ;  /* 0x0000002c05045c36 */ /* 0x000fe20008000000 */
[----:B------:R-:W-:Y:S02]  /*6180*/  CS2R R48, SRZ ;  /* 0x0000000000307805 */ /* 0x000fe4000001ff00 */
[----:B------:R-:W-:Y:S02]  /*6190*/  CS2R R46, SRZ ;  /* 0x00000000002e7805 */ /* 0x000fe4000001ff00 */
[----:B------:R-:W-:Y:S01]  /*61a0*/  CS2R R44, SRZ ;  /* 0x00000000002c7805 */ /* 0x000fe2000001ff00 */
[----:B------:R-:W-:Y:S04]  /*61b0*/  @P5 IMAD R4, R85, -0x10, R4 ;  /* 0xfffffff055045824 */ /* 0x000fe800078e0204 */
[----:B------:R-:W-:Y:S05]  /*61c0*/  @P1 BRA `(.L_x_101) ;  /* 0x00000000000c1947 */ /* 0x000fea0003800000 */
[----:B------:R-:W-:Y:S04]  /*61d0*/  SHF.L.U32 R0, R81, 0x1f, RZ ;  /* 0x0000001f51007819 */ /* 0x000fe800000006ff */
[----:B------:R-:W1:Y:S02]  /*61e0*/  SYNCS.PHASECHK.TRANS64.TRYWAIT P1, [R2+URZ+0x50], R0 ;  /* 0x00005000020075a7 */ /* 0x000e6400080211ff */
[----:B-1----:R-:W-:Y:S05]  /*61f0*/  @!P1 BRA `(.L_x_102) ;  /* 0x0000004000409947 */ /* 0x002fea0003800000 */
.L_x_101:
[----:B------:R-:W-:Y:S05]  /*6200*/  BSYNC B0 ;  /* 0x0000000000007941 */ /* 0x000fea0003800000 */
.L_x_100:
[----:B------:R-:W-:Y:S01]  /*6210*/  ISETP.NE.AND P1, PT, R54, RZ, PT ;  /* 0x000000ff3600720c */ /* 0x000fe20003f25270 */
[----:B-1----:R-:W-:Y:S02]  /*6220*/  VIADD R2, R2, 0x70 ;  /* 0x0000007002027836 */ /* 0x002fe40000000000 */
[----:B------:R-:W-:Y:S02]  /*6230*/  IMAD.U32 R0, RZ, RZ, UR45 ;  /* 0x0000002dff007e24 */ /* 0x000fe4000f8e00ff */
[----:B------:R-:W-:Y:S03]  /*6240*/  VIADD R82, R82, 0x1 ;  /* 0x0000000152527836 */ /* 0x000fe60000000000 */
[----:B------:R-:W-:Y:S05]  /*6250*/  PRMT R0, R0, 0x654, R2 ;  /* 0x0000065400007816 */ /* 0x000fea0000000002 */
[----:B------:R1:W2:Y:S04]  /*6260*/  @P1 LDS.128 R48, [R5+UR44+0x200] ;  /* 0x0002002c05301984 */ /* 0x0002a80008000c00 */
[----:B------:R1:W4:Y:S01]  /*6270*/  @P1 LDS.128 R44, [R4+0x210] ;  /* 0x00021000042c1984 */ /* 0x0003220000000c00 */
[C---:B------:R-:W-:Y:S01]  /*6280*/  ISETP.NE.AND P1, PT, R82.reuse, 0x4, PT ;  /* 0x000000045200780c */ /* 0x040fe20003f25270 */
[----:B------:R-:W-:Y:S01]  /*6290*/  @!PT LDS RZ, [RZ] ;  /* 0x00000000fffff984 */ /* 0x000fe20000000800 */
[----:B------:R-:W-:Y:S01]  /*62a0*/  @!PT LDS RZ, [RZ] ;  /* 0x00000000fffff984 */ /* 0x000fe20000000800 */
[----:B------:R-:W-:Y:S01]  /*62b0*/  @!PT LDS RZ, [RZ] ;  /* 0x00000000fffff984 */ /* 0x000fe20000000800 */
[----:B------:R-:W-:Y:S01]  /*62c0*/  @!PT LDS RZ, [RZ] ;  /* 0x00000000fffff984 */ /* 0x000fe20000000800 */
[----:B------:R5:W-:Y:S06]  /*62d0*/  MEMBAR.ALL.CTA ;  /* 0x0000000000007992 */ /* 0x000bec0000008000 */
[----:B-----5:R-:W5:Y:S01]  /*62e0*/  FENCE.VIEW.ASYNC.S ;  /* 0x00000000000073c6 */ /* 0x020f620000000000 */
[----:B------:R-:W-:Y:S01]  /*62f0*/  SEL R82, R82, RZ, P1 ;  /* 0x000000ff52527207 */ /* 0x000fe20000800000 */
[----:B-----5:R5:W-:Y:S02]  /*6300*/  SYNCS.ARRIVE.TRANS64.RED.A1T0 RZ, [R0+URZ], RZ ;  /* 0x000000ff00ff79a7 */ /* 0x020be400081004ff */
[----:B-----5:R-:W-:Y:S04]  /*6310*/  SEL R0, RZ, 0x1, P1 ;  /* 0x00000001ff007807 */ /* 0x020fe80000800000 */
[----:B-12---:R-:W-:Y:S02]  /*6320*/  LOP3.LUT R81, R81, R0, RZ, 0x3c, !PT ;  /* 0x0000000051517212 */ /* 0x006fe400078e3cff */
.L_x_99:
[----:B------:R-:W-:Y:S05]  /*6330*/  BSYNC B1 ;  /* 0x0000000000017941 */ /* 0x000fea0003800000 */
.L_x_98:
[----:B------:R-:W-:Y:S04]  /*6340*/  SHF.R.U32.HI R0, RZ, 0x15, R39 ;  /* 0x00000015ff007819 */ /* 0x000fe80000011627 */
[----:B------:R-:W-:Y:S01]  /*6350*/  LOP3.LUT P1, RZ, R0, 0x3, R75, 0x48, !PT ;  /* 0x0000000300ff7812 */ /* 0x000fe2000782484b */
[----:B------:R-:W-:Y:S01]  /*6360*/  @!UPT UIADD3 URZ, UPT, UPT, URZ, URZ, URZ ;  /* 0x000000fffffff290 */ /* 0x000fe2000fffe0ff */
[----:B---3--:R-:W-:Y:S11]  /*6370*/  @P0 BRA `(.L_x_103) ;  /* 0x0000000000080947 */ /* 0x008ff60003800000 */
[----:B------:R-:W1:Y:S02]  /*6380*/  SYNCS.PHASECHK.TRANS64.TRYWAIT P0, [R52+URZ+0xc0], R3 ;  /* 0x0000c003340075a7 */ /* 0x000e6400080011ff */
[----:B-1----:R-:W-:Y:S05]  /*6390*/  @!P0 BRA `(.L_x_104) ;  /* 0x0000003c00ec8947 */ /* 0x002fea0003800000 */
.L_x_103:
[----:B------:R-:W-:Y:S05]  /*63a0*/  @!P1 BRA `(.L_x_105) ;  /* 0x0000000000409947 */ /* 0x000fea0003800000 */
[----:B------:R-:W2:Y:S01]  /*63b0*/  LDCU.64 UR8, c[0x4][0x78] ;  /* 0x01000f00ff0877ac */ /* 0x000ea20008000a00 */
[----:B-1----:R-:W-:Y:S01]  /*63c0*/  MOV R3, 0x0 ;  /* 0x0000000000037802 */ /* 0x002fe20000000f00 */
[----:B------:R-:W-:Y:S02]  /*63d0*/  HFMA2 R12, -RZ, RZ, 0, 5.9604644775390625e-08 ;  /* 0x00000001ff0c7431 */ /* 0x000fe400000001ff */
[----:B------:R-:W-:Y:S02]  /*63e0*/  IMAD.MOV.U32 R8, RZ, RZ, 0x192 ;  /* 0x00000192ff087424 */ /* 0x000fe400078e00ff */
[----:B------:R-:W-:Y:S01]  /*63f0*/  IMAD.MOV.U32 R13, RZ, RZ, RZ ;  /* 0x000000ffff0d7224 */ /* 0x000fe200078e00ff */
[----:B------:R-:W1:Y:S01]  /*6400*/  LDCU.64 UR6, c[0x4][0x80] ;  /* 0x01001000ff0677ac */ /* 0x000e620008000a00 */
[----:B------:R-:W3:Y:S01]  /*6410*/  LDC.64 R2, c[0x4][R3] ;  /* 0x0100000003027b82 */ /* 0x000ee20000000a00 */
[----:B------:R-:W5:Y:S01]  /*6420*/  LDCU.64 UR4, c[0x4][0x18] ;  /* 0x01000300ff0477ac */ /* 0x000f620008000a00 */
[----:B--2---:R-:W-:Y:S01]  /*6430*/  MOV R5, UR9 ;  /* 0x0000000900057c02 */ /* 0x004fe20008000f00 */
[----:B------:R-:W-:Y:S01]  /*6440*/  IMAD.U32 R4, RZ, RZ, UR8 ;  /* 0x00000008ff047e24 */ /* 0x000fe2000f8e00ff */
[----:B-1----:R-:W-:Y:S01]  /*6450*/  MOV R7, UR7 ;  /* 0x0000000700077c02 */ /* 0x002fe20008000f00 */
[----:B------:R-:W-:Y:S01]  /*6460*/  IMAD.U32 R6, RZ, RZ, UR6 ;  /* 0x00000006ff067e24 */ /* 0x000fe2000f8e00ff */
[----:B-----5:R-:W-:Y:S01]  /*6470*/  MOV R11, UR5 ;  /* 0x00000005000b7c02 */ /* 0x020fe20008000f00 */
[----:B------:R-:W-:Y:S02]  /*6480*/  IMAD.U32 R10, RZ, RZ, UR4 ;  /* 0x00000004ff0a7e24 */ /* 0x000fe4000f8e00ff */
[----:B------:R-:W-:Y:S07]  /*6490*/  LEPC R20, `(.L_x_105) ;  /* 0x000000001014794e */ /* 0x000fee0000000000 */
[----:B---34-:R-:W-:Y:S05]  /*64a0*/  CALL.ABS.NOINC R2 ;  /* 0x0000000002007343 */ /* 0x018fea0003c00000 */
.L_x_105:
[----:B------:R-:W-:Y:S05]  /*64b0*/  WARPSYNC.ALL ;  /* 0x0000000000007948 */ /* 0x000fea0003800000 */
[----:B------:R-:W-:Y:S01]  /*64c0*/  R2UR UR4, R39 ;  /* 0x00000000270472ca */ /* 0x000fe200000e0000 */
[----:B------:R-:W-:Y:S01]  /*64d0*/  BSSY.RECONVERGENT B0, `(.L_x_106) ;  /* 0x00000a0000007945 */ /* 0x000fe20003800200 */
[C---:B------:R-:W-:Y:S02]  /*64e0*/  SHF.L.U32 R2, R48.reuse, 0x10, RZ ;  /* 0x0000001030027819 */ /* 0x040fe400000006ff */
[C---:B-1----:R-:W-:Y:S02]  /*64f0*/  PRMT R3, R48.reuse, 0x8880, RZ ;  /* 0x0000888030037816 */ /* 0x042fe400000000ff */
[----:B------:R-:W-:Y:S02]  /*6500*/  SHF.L.U32 R41, R48, 0x8, RZ ;  /* 0x0000000830297819 */ /* 0x000fe400000006ff */
[----:B------:R-:W-:Y:S02]  /*6510*/  SHF.L.U32 R42, R49, 0x10, RZ ;  /* 0x00000010312a7819 */ /* 0x000fe400000006ff */
[----:B------:R-:W-:Y:S02]  /*6520*/  IADD3 R60, PT, PT, R69, UR44, RZ ;  /* 0x0000002c453c7c10 */ /* 0x000fe4000fffe0ff */
[----:B------:R-:W-:Y:S01]  /*6530*/  SHF.R.S32.HI R42, RZ, 0x18, R42 ;  /* 0x00000018ff2a7819 */ /* 0x000fe2000001142a */
[----:B------:R-:W-:Y:S01]  /*6540*/  LDTM.16dp32bit_t0_t15.x32 R4, tmem[UR4] ;  /* 0x00000004000479ee */ /* 0x000fe20008a80000 */
[----:B------:R-:W1:Y:S01]  /*6550*/  LDTM.16dp32bit_t16_t31.x32 R4, tmem[UR4+0x20] ;  /* 0x00002004000479ee */ /* 0x000e620008aa0000 */
[----:B------:R-:W-:Y:S02]  /*6560*/  SHF.L.U32 R55, R80, 0x4, RZ ;  /* 0x0000000450377819 */ /* 0x000fe400000006ff */
[----:B------:R-:W-:Y:S02]  /*6570*/  ISETP.NE.AND P0, PT, R87, RZ, PT ;  /* 0x000000ff5700720c */ /* 0x000fe40003f05270 */
[----:B------:R-:W-:Y:S02]  /*6580*/  IADD3 R89, PT, PT, R60, R55, RZ ;  /* 0x000000373c597210 */ /* 0x000fe40007ffe0ff */
[----:B------:R-:W-:Y:S01]  /*6590*/  ISETP.NE.AND P6, PT, R61, RZ, PT ;  /* 0x000000ff3d00720c */ /* 0x000fe20003fc5270 */
[C---:B-1----:R-:W-:Y:S01]  /*65a0*/  IMAD R0, R38.reuse, R4, RZ ;  /* 0x0000000426007224 */ /* 0x042fe200078e02ff */
[----:B------:R-:W-:Y:S01]  /*65b0*/  SHF.R.S32.HI R4, RZ, 0x18, R2 ;  /* 0x00000018ff047819 */ /* 0x000fe20000011402 */
[C---:B------:R-:W-:Y:S01]  /*65c0*/  IMAD R2, R38.reuse, R5, RZ ;  /* 0x0000000526027224 */ /* 0x040fe200078e02ff */
[----:B------:R-:W-:Y:S01]  /*65d0*/  SHF.R.S32.HI R5, RZ, 0x18, R41 ;  /* 0x00000018ff057819 */ /* 0x000fe20000011429 */
[----:B------:R-:W-:Y:S01]  /*65e0*/  IMAD R0, R3, R40, R0 ;  /* 0x0000002803007224 */ /* 0x000fe200078e0200 */
[----:B------:R-:W-:Y:S01]  /*65f0*/  PRMT R41, R49, 0x8880, RZ ;  /* 0x0000888031297816 */ /* 0x000fe200000000ff */
[----:B------:R-:W-:Y:S02]  /*6600*/  IMAD R3, R38, R6, RZ ;  /* 0x0000000626037224 */ /* 0x000fe400078e02ff */
[-C--:B------:R-:W-:Y:S01]  /*6610*/  IMAD R2, R4, R40.reuse, R2 ;  /* 0x0000002804027224 */ /* 0x080fe200078e0202 */
[----:B------:R-:W-:Y:S01]  /*6620*/  SHF.R.S32.HI R4, RZ, 0x18, R48 ;  /* 0x00000018ff047819 */ /* 0x000fe20000011430 */
[----:B------:R-:W-:Y:S02]  /*6630*/  IMAD R7, R38, R7, RZ ;  /* 0x0000000726077224 */ /* 0x000fe400078e02ff */
[-C--:B------:R-:W-:Y:S02]  /*6640*/  IMAD R3, R5, R40.reuse, R3 ;  /* 0x0000002805037224 */ /* 0x080fe400078e0203 */
[----:B------:R-:W-:Y:S02]  /*6650*/  IMAD R7, R4, R40, R7 ;  /* 0x0000002804077224 */ /* 0x000fe400078e0207 */
[C---:B------:R-:W-:Y:S02]  /*6660*/  IMAD R6, R38.reuse, R11, RZ ;  /* 0x0000000b26067224 */ /* 0x040fe400078e02ff */
[C---:B------:R-:W-:Y:S01]  /*6670*/  IMAD R11, R38.reuse, R16, RZ ;  /* 0x00000010260b7224 */ /* 0x040fe200078e02ff */
[----:B------:R-:W-:Y:S01]  /*6680*/  I2IP.S8.S32.SAT R56, R7, R3, RZ ;  /* 0x0000000307387239 */ /* 0x000fe200000014ff */
[C---:B------:R-:W-:Y:S02]  /*6690*/  IMAD R16, R38.reuse, R21, RZ ;  /* 0x0000001526107224 */ /* 0x040fe400078e02ff */
[----:B------:R-:W-:Y:S01]  /*66a0*/  IMAD R21, R38, R26, RZ ;  /* 0x0000001a26157224 */ /* 0x000fe200078e02ff */
[----:B------:R-:W-:Y:S01]  /*66b0*/  I2IP.S8.S32.SAT R56, R2, R0, R56 ;  /* 0x0000000002387239 */ /* 0x000fe20000001438 */
[C---:B------:R-:W-:Y:S01]  /*66c0*/  IMAD R26, R38.reuse, R31, RZ ;  /* 0x0000001f261a7224 */ /* 0x040fe200078e02ff */
[----:B------:R-:W-:Y:S01]  /*66d0*/  SHF.R.S32.HI R2, RZ, 0x18, R49 ;  /* 0x00000018ff027819 */ /* 0x000fe20000011431 */
[C---:B------:R-:W-:Y:S02]  /*66e0*/  IMAD R3, R38.reuse, R8, RZ ;  /* 0x0000000826037224 */ /* 0x040fe400078e02ff */
[----:B------:R-:W-:Y:S02]  /*66f0*/  IMAD.SHL.U32 R31, R49, 0x100, RZ ;  /* 0x00000100311f7824 */ /* 0x000fe400078e00ff */
[C---:B------:R-:W-:Y:S02]  /*6700*/  IMAD R8, R38.reuse, R13, RZ ;  /* 0x0000000d26087224 */ /* 0x040fe400078e02ff */
[C---:B------:R-:W-:Y:S01]  /*6710*/  IMAD R13, R38.reuse, R18, RZ ;  /* 0x00000012260d7224 */ /* 0x040fe200078e02ff */
[----:B------:R-:W-:Y:S01]  /*6720*/  SHF.R.S32.HI R0, RZ, 0x18, R31 ;  /* 0x00000018ff007819 */ /* 0x000fe2000001141f */
[----:B------:R-:W-:Y:S01]  /*6730*/  IMAD R18, R38, R23, RZ ;  /* 0x0000001726127224 */ /* 0x000fe200078e02ff */
[----:B------:R-:W-:Y:S01]  /*6740*/  SHF.L.U32 R31, R50, 0x10, RZ ;  /* 0x00000010321f7819 */ /* 0x000fe200000006ff */
[C---:B------:R-:W-:Y:S02]  /*6750*/  IMAD R4, R38.reuse, R9, RZ ;  /* 0x0000000926047224 */ /* 0x040fe400078e02ff */
[C---:B------:R-:W-:Y:S01]  /*6760*/  IMAD R23, R38.reuse, R28, RZ ;  /* 0x0000001c26177224 */ /* 0x040fe200078e02ff */
[----:B------:R-:W-:Y:S01]  /*6770*/  SHF.R.S32.HI R31, RZ, 0x18, R31 ;  /* 0x00000018ff1f7819 */ /* 0x000fe2000001141f */
[C---:B------:R-:W-:Y:S02]  /*6780*/  IMAD R7, R38.reuse, R12, RZ ;  /* 0x0000000c26077224 */ /* 0x040fe400078e02ff */
[----:B------:R-:W-:Y:S01]  /*6790*/  IMAD R28, R38, R33, RZ ;  /* 0x00000021261c7224 */ /* 0x000fe200078e02ff */
[----:B------:R-:W-:Y:S01]  /*67a0*/  PRMT R33, R50, 0x8880, RZ ;  /* 0x0000888032217816 */ /* 0x000fe200000000ff */
[----:B------:R-:W-:Y:S02]  /*67b0*/  IMAD R3, R41, R40, R3 ;  /* 0x0000002829037224 */ /* 0x000fe400078e0203 */
[C---:B------:R-:W-:Y:S02]  /*67c0*/  IMAD R12, R38.reuse, R17, RZ ;  /* 0x00000011260c7224 */ /* 0x040fe400078e02ff */
[C---:B------:R-:W-:Y:S02]  /*67d0*/  IMAD R5, R38.reuse, R10, RZ ;  /* 0x0000000a26057224 */ /* 0x040fe400078e02ff */
[----:B------:R-:W-:Y:S02]  /*67e0*/  IMAD R17, R38, R22, RZ ;  /* 0x0000001626117224 */ /* 0x000fe400078e02ff */
[----:B------:R-:W-:Y:S02]  /*67f0*/  IMAD R4, R42, R40, R4 ;  /* 0x000000282a047224 */ /* 0x000fe400078e0204 */
[C---:B------:R-:W-:Y:S02]  /*6800*/  IMAD R22, R38.reuse, R27, RZ ;  /* 0x0000001b26167224 */ /* 0x040fe400078e02ff */
[----:B------:R-:W-:Y:S01]  /*6810*/  IMAD R27, R38, R32, RZ ;  /* 0x00000020261b7224 */ /* 0x000fe200078e02ff */
[----:B------:R-:W-:Y:S01]  /*6820*/  SHF.L.U32 R32, R50, 0x8, RZ ;  /* 0x0000000832207819 */ /* 0x000fe200000006ff */
[-C--:B------:R-:W-:Y:S02]  /*6830*/  IMAD R5, R0, R40.reuse, R5 ;  /* 0x0000002800057224 */ /* 0x080fe400078e0205 */
[----:B------:R-:W-:Y:S01]  /*6840*/  IMAD.MOV.U32 R0, RZ, RZ, R33 ;  /* 0x000000ffff007224 */ /* 0x000fe200078e0021 */
[----:B------:R-:W-:Y:S01]  /*6850*/  SHF.R.S32.HI R32, RZ, 0x18, R32 ;  /* 0x00000018ff207819 */ /* 0x000fe20000011420 */
[-C--:B------:R-:W-:Y:S01]  /*6860*/  IMAD R6, R2, R40.reuse, R6 ;  /* 0x0000002802067224 */ /* 0x080fe200078e0206 */
[----:B------:R-:W-:Y:S01]  /*6870*/  SHF.R.S32.HI R2, RZ, 0x18, R50 ;  /* 0x00000018ff027819 */ /* 0x000fe20000011432 */
[----:B------:R-:W-:Y:S01]  /*6880*/  IMAD R7, R0, R40, R7 ;  /* 0x0000002800077224 */ /* 0x000fe200078e0207 */
[----:B------:R-:W-:Y:S01]  /*6890*/  PRMT R0, R51, 0x8880, RZ ;  /* 0x0000888033007816 */ /* 0x000fe200000000ff */
[----:B------:R-:W-:Y:S01]  /*68a0*/  IMAD R9, R38, R14, RZ ;  /* 0x0000000e26097224 */ /* 0x000fe200078e02ff */
[----:B------:R-:W-:Y:S01]  /*68b0*/  I2IP.S8.S32.SAT R6, R6, R5, RZ ;  /* 0x0000000506067239 */ /* 0x000fe200000014ff */
[-C--:B------:R-:W-:Y:S01]  /*68c0*/  IMAD R8, R31, R40.reuse, R8 ;  /* 0x000000281f087224 */ /* 0x080fe200078e0208 */
[C---:B------:R-:W-:Y:S01]  /*68d0*/  SHF.L.U32 R31, R51.reuse, 0x8, RZ ;  /* 0x00000008331f7819 */ /* 0x040fe200000006ff */
[----:B------:R-:W-:Y:S01]  /*68e0*/  IMAD R10, R38, R15, RZ ;  /* 0x0000000f260a7224 */ /* 0x000fe200078e02ff */
[----:B------:R-:W-:Y:S01]  /*68f0*/  I2IP.S8.S32.SAT R57, R4, R3, R6 ;  /* 0x0000000304397239 */ /* 0x000fe20000001406 */
[-C--:B------:R-:W-:Y:S01]  /*6900*/  IMAD R9, R32, R40.reuse, R9 ;  /* 0x0000002820097224 */ /* 0x080fe200078e0209 */
[----:B------:R-:W-:Y:S01]  /*6910*/  SHF.R.S32.HI R5, RZ, 0x18, R31 ;  /* 0x00000018ff057819 */ /* 0x000fe2000001141f */
[-C--:B------:R-:W-:Y:S01]  /*6920*/  IMAD R10, R2, R40.reuse, R10 ;  /* 0x00000028020a7224 */ /* 0x080fe200078e020a */
[----:B------:R-:W-:Y:S01]  /*6930*/  SHF.L.U32 R2, R51, 0x10, RZ ;  /* 0x0000001033027819 */ /* 0x000fe200000006ff */
[----:B------:R-:W-:Y:S01]  /*6940*/  IMAD R11, R0, R40, R11 ;  /* 0x00000028000b7224 */ /* 0x000fe200078e020b */
[----:B------:R-:W-:Y:S01]  /*6950*/  SHF.R.S32.HI R0, RZ, 0x18, R51 ;  /* 0x00000018ff007819 */ /* 0x000fe20000011433 */
[C---:B------:R-:W-:Y:S01]  /*6960*/  IMAD R15, R38.reuse, R20, RZ ;  /* 0x00000014260f7224 */ /* 0x040fe200078e02ff */
[----:B------:R-:W-:Y:S01]  /*6970*/  SHF.R.S32.HI R2, RZ, 0x18, R2 ;  /* 0x00000018ff027819 */ /* 0x000fe20000011402 */
[C---:B------:R-:W-:Y:S01]  /*6980*/  IMAD R14, R38.reuse, R19, RZ ;  /* 0x00000013260e7224 */ /* 0x040fe200078e02ff */
[C---:B----4-:R-:W-:Y:S01]  /*6990*/  SHF.L.U32 R4, R45.reuse, 0x10, RZ ;  /* 0x000000102d047819 */ /* 0x050fe200000006ff */
[----:B------:R-:W-:Y:S01]  /*69a0*/  IMAD R19, R38, R24, RZ ;  /* 0x0000001826137224 */ /* 0x000fe200078e02ff */
[----:B------:R-:W-:Y:S01]  /*69b0*/  PRMT R3, R45, 0x8880, RZ ;  /* 0x000088802d037816 */ /* 0x000fe200000000ff */
[-C--:B------:R-:W-:Y:S01]  /*69c0*/  IMAD R12, R2, R40.reuse, R12 ;  /* 0x00000028020c7224 */ /* 0x080fe200078e020c */
[----:B------:R-:W-:Y:S01]  /*69d0*/  PRMT R2, R44, 0x8880, RZ ;  /* 0x000088802c027816 */ /* 0x000fe200000000ff */
[-C--:B------:R-:W-:Y:S01]  /*69e0*/  IMAD R13, R5, R40.reuse, R13 ;  /* 0x00000028050d7224 */ /* 0x080fe200078e020d */
[----:B------:R-:W-:Y:S01]  /*69f0*/  SHF.R.S32.HI R4, RZ, 0x18, R4 ;  /* 0x00000018ff047819 */ /* 0x000fe20000011404 */
[----:B------:R-:W-:Y:S01]  /*6a00*/  IMAD R14, R0, R40, R14 ;  /* 0x00000028000e7224 */ /* 0x000fe200078e020e */
[----:B------:R-:W-:Y:S01]  /*6a10*/  MOV R0, R2 ;  /* 0x0000000200007202 */ /* 0x000fe20000000f00 */
[----:B------:R-:W-:Y:S01]  /*6a20*/  IMAD.U32 R5, R44, 0x10000, RZ ;  /* 0x000100002c057824 */ /* 0x000fe200078e00ff */
[----:B------:R-:W-:Y:S01]  /*6a30*/  I2IP.S8.S32.SAT R9, R10, R9, RZ ;  /* 0x000000090a097239 */ /* 0x000fe200000014ff */
[----:B------:R-:W-:Y:S01]  /*6a40*/  IMAD R20, R38, R25, RZ ;  /* 0x0000001926147224 */ /* 0x000fe200078e02ff */
[----:B------:R-:W-:Y:S01]  /*6a50*/  I2IP.S8.S32.SAT R13, R14, R13, RZ ;  /* 0x0000000d0e0d7239 */ /* 0x000fe200000014ff */
[----:B------:R-:W-:Y:S01]  /*6a60*/  IMAD R15, R0, R40, R15 ;  /* 0x00000028000f7224 */ /* 0x000fe200078e020f */
[----:B------:R-:W-:Y:S01]  /*6a70*/  SHF.R.S32.HI R2, RZ, 0x18, R5 ;  /* 0x00000018ff027819 */ /* 0x000fe20000011405 */
[----:B------:R-:W-:Y:S01]  /*6a80*/  IMAD R24, R38, R29, RZ ;  /* 0x0000001d26187224 */ /* 0x000fe200078e02ff */
[----:B------:R-:W-:Y:S01]  /*6a90*/  SHF.L.U32 R0, R44, 0x8, RZ ;  /* 0x000000082c007819 */ /* 0x000fe200000006ff */
[----:B------:R-:W-:Y:S01]  /*6aa0*/  IMAD R25, R38, R30, RZ ;  /* 0x0000001e26197224 */ /* 0x000fe200078e02ff */
[----:B------:R-:W-:Y:S01]  /*6ab0*/  I2IP.S8.S32.SAT R58, R8, R7, R9 ;  /* 0x00000007083a7239 */ /* 0x000fe20000001409 */
[----:B------:R-:W-:Y:S01]  /*6ac0*/  IMAD R16, R2, R40, R16 ;  /* 0x0000002802107224 */ /* 0x000fe200078e0210 */
[----:B------:R-:W-:Y:S01]  /*6ad0*/  SHF.R.S32.HI R0, RZ, 0x18, R0 ;  /* 0x00000018ff007819 */ /* 0x000fe20000011400 */
[----:B------:R-:W-:Y:S01]  /*6ae0*/  IMAD R29, R38, R34, RZ ;  /* 0x00000022261d7224 */ /* 0x000fe200078e02ff */
[----:B------:R-:W-:Y:S01]  /*6af0*/  SHF.R.S32.HI R2, RZ, 0x18, R44 ;  /* 0x00000018ff027819 */ /* 0x000fe2000001142c */
[----:B------:R-:W-:Y:S01]  /*6b00*/  IMAD.SHL.U32 R5, R45, 0x100, RZ ;  /* 0x000001002d057824 */ /* 0x000fe200078e00ff */
[----:B------:R-:W-:Y:S01]  /*6b10*/  I2IP.S8.S32.SAT R59, R12, R11, R13 ;  /* 0x0000000b0c3b7239 */ /* 0x000fe2000000140d */
[-C--:B------:R-:W-:Y:S02]  /*6b20*/  IMAD R17, R0, R40.reuse, R17 ;  /* 0x0000002800117224 */ /* 0x080fe400078e0211 */
[-C--:B------:R-:W-:Y:S01]  /*6b30*/  IMAD R18, R2, R40.reuse, R18 ;  /* 0x0000002802127224 */ /* 0x080fe200078e0212 */
[----:B------:R-:W-:Y:S01]  /*6b40*/  SHF.R.S32.HI R0, RZ, 0x18, R5 ;  /* 0x00000018ff007819 */ /* 0x000fe20000011405 */
[-C--:B------:R-:W-:Y:S01]  /*6b50*/  IMAD R19, R3, R40.reuse, R19 ;  /* 0x0000002803137224 */ /* 0x080fe200078e0213 */
[----:B------:R-:W-:Y:S01]  /*6b60*/  SHF.R.S32.HI R2, RZ, 0x18, R45 ;  /* 0x00000018ff027819 */ /* 0x000fe2000001142d */
[-C--:B------:R-:W-:Y:S01]  /*6b70*/  IMAD R20, R4, R40.reuse, R20 ;  /* 0x0000002804147224 */ /* 0x080fe200078e0214 */
[----:B------:R-:W-:Y:S01]  /*6b80*/  SHF.L.U32 R4, R46, 0x10, RZ ;  /* 0x000000102e047819 */ /* 0x000fe200000006ff */
[-C--:B------:R-:W-:Y:S01]  /*6b90*/  IMAD R21, R0, R40.reuse, R21 ;  /* 0x0000002800157224 */ /* 0x080fe200078e0215 */
[C---:B------:R-:W-:Y:S01]  /*6ba0*/  PRMT R0, R46.reuse, 0x8880, RZ ;  /* 0x000088802e007816 */ /* 0x040fe200000000ff */
[----:B------:R1:W-:Y:S01]  /*6bb0*/  STS.128 [R69+UR44+0x4200], R56 ;  /* 0x0042003845007988 */ /* 0x0003e20008000c2c */
[----:B------:R-:W-:Y:S01]  /*6bc0*/  SHF.L.U32 R3, R46, 0x8, RZ ;  /* 0x000000082e037819 */ /* 0x000fe200000006ff */
[-C--:B------:R-:W-:Y:S01]  /*6bd0*/  IMAD R22, R2, R40.reuse, R22 ;  /* 0x0000002802167224 */ /* 0x080fe200078e0216 */
[----:B------:R-:W-:Y:S01]  /*6be0*/  SHF.R.S32.HI R2, RZ, 0x18, R4 ;  /* 0x00000018ff027819 */ /* 0x000fe20000011404 */
[-C--:B------:R-:W-:Y:S01]  /*6bf0*/  IMAD R23, R0, R40.reuse, R23 ;  /* 0x0000002800177224 */ /* 0x080fe200078e0217 */
[----:B------:R-:W-:Y:S01]  /*6c00*/  SHF.R.S32.HI R3, RZ, 0x18, R3 ;  /* 0x00000018ff037819 */ /* 0x000fe20000011403 */
[----:B------:R-:W-:Y:S01]  /*6c10*/  IMAD R30, R38, R35, RZ ;  /* 0x00000023261e7224 */ /* 0x000fe200078e02ff */
[----:B------:R-:W-:Y:S01]  /*6c20*/  SHF.R.S32.HI R0, RZ, 0x18, R46 ;  /* 0x00000018ff007819 */ /* 0x000fe2000001142e */
[-C--:B------:R-:W-:Y:S01]  /*6c30*/  IMAD R24, R2, R40.reuse, R24 ;  /* 0x0000002802187224 */ /* 0x080fe200078e0218 */
[----:B------:R-:W-:Y:S01]  /*6c40*/  PRMT R2, R47, 0x8880, RZ ;  /* 0x000088802f027816 */ /* 0x000fe200000000ff */
[-C--:B------:R-:W-:Y:S01]  /*6c50*/  IMAD R25, R3, R40.reuse, R25 ;  /* 0x0000002803197224 */ /* 0x080fe200078e0219 */
[C---:B------:R-:W-:Y:S01]  /*6c60*/  SHF.L.U32 R3, R47.reuse, 0x10, RZ ;  /* 0x000000102f037819 */ /* 0x040fe200000006ff */
[----:B------:R-:W-:Y:S01]  /*6c70*/  IMAD.SHL.U32 R4, R47, 0x100, RZ ;  /* 0x000001002f047824 */ /* 0x000fe200078e00ff */
[----:B------:R-:W-:Y:S01]  /*6c80*/  SHF.R.S32.HI R5, RZ, 0x18, R47 ;  /* 0x00000018ff057819 */ /* 0x000fe2000001142f */
[-C--:B------:R-:W-:Y:S01]  /*6c90*/  IMAD R26, R0, R40.reuse, R26 ;  /* 0x00000028001a7224 */ /* 0x080fe200078e021a */
[----:B------:R-:W-:Y:S01]  /*6ca0*/  SHF.R.S32.HI R3, RZ, 0x18, R3 ;  /* 0x00000018ff037819 */ /* 0x000fe20000011403 */
[-C--:B------:R-:W-:Y:S01]  /*6cb0*/  IMAD R27, R2, R40.reuse, R27 ;  /* 0x00000028021b7224 */ /* 0x080fe200078e021b */
[----:B------:R-:W-:Y:S02]  /*6cc0*/  SHF.R.S32.HI R4, RZ, 0x18, R4 ;  /* 0x00000018ff047819 */ /* 0x000fe40000011404 */
[----:B------:R-:W-:Y:S01]  /*6cd0*/  I2IP.S8.S32.SAT R17, R18, R17, RZ ;  /* 0x0000001112117239 */ /* 0x000fe200000014ff */
[-C--:B------:R-:W-:Y:S01]  /*6ce0*/  IMAD R28, R3, R40.reuse, R28 ;  /* 0x00000028031c7224 */ /* 0x080fe200078e021c */
[----:B------:R-:W-:Y:S01]  /*6cf0*/  I2IP.S8.S32.SAT R21, R22, R21, RZ ;  /* 0x0000001516157239 */ /* 0x000fe200000014ff */
[-C--:B------:R-:W-:Y:S01]  /*6d00*/  IMAD R29, R4, R40.reuse, R29 ;  /* 0x00000028041d7224 */ /* 0x080fe200078e021d */
[----:B------:R-:W-:Y:S01]  /*6d10*/  I2IP.S8.S32.SAT R16, R16, R15, R17 ;  /* 0x0000000f10107239 */ /* 0x000fe20000001411 */
[----:B------:R-:W-:Y:S01]  /*6d20*/  IMAD R30, R5, R40, R30 ;  /* 0x00000028051e7224 */ /* 0x000fe200078e021e */
[----:B------:R-:W-:Y:S02]  /*6d30*/  I2IP.S8.S32.SAT R17, R20, R19, R21 ;  /* 0x0000001314117239 */ /* 0x000fe40000001415 */
[----:B------:R-:W-:Y:S02]  /*6d40*/  I2IP.S8.S32.SAT R18, R26, R25, RZ ;  /* 0x000000191a127239 */ /* 0x000fe400000014ff */
[----:B------:R-:W-:Y:S02]  /*6d50*/  I2IP.S8.S32.SAT R19, R30, R29, RZ ;  /* 0x0000001d1e137239 */ /* 0x000fe400000014ff */
[----:B------:R-:W-:Y:S02]  /*6d60*/  I2IP.S8.S32.SAT R18, R24, R23, R18 ;  /* 0x0000001718127239 */ /* 0x000fe40000001412 */
[----:B------:R-:W-:Y:S02]  /*6d70*/  I2IP.S8.S32.SAT R19, R28, R27, R19 ;  /* 0x0000001b1c137239 */ /* 0x000fe40000001413 */
[----:B------:R-:W-:Y:S02]  /*6d80*/  LEA R0, R82, UR44, 0x3 ;  /* 0x0000002c52007c11 */ /* 0x000fe4000f8e18ff */
[----:B------:R-:W-:Y:S01]  /*6d90*/  @P6 SHF.L.U32 R2, R81, 0x1f, RZ ;  /* 0x0000001f51026819 */ /* 0x000fe200000006ff */
[----:B------:R1:W-:Y:S01]  /*6da0*/  STS.128 [R89+0x4210], R16 ;  /* 0x0042101059007388 */ /* 0x0003e20000000c00 */
[----:B------:R-:W-:Y:S01]  /*6db0*/  @!PT LDS RZ, [RZ] ;  /* 0x00000000fffff984 */ /* 0x000fe20000000800 */
[----:B------:R-:W-:Y:S01]  /*6dc0*/  @!PT LDS RZ, [RZ] ;  /* 0x00000000fffff984 */ /* 0x000fe20000000800 */
[----:B------:R-:W-:Y:S01]  /*6dd0*/  @!PT LDS RZ, [RZ] ;  /* 0x00000000fffff984 */ /* 0x000fe20000000800 */
[----:B------:R-:W-:Y:S01]  /*6de0*/  @!PT LDS RZ, [RZ] ;  /* 0x00000000fffff984 */ /* 0x000fe20000000800 */
[----:B------:R2:W-:Y:S07]  /*6df0*/  MEMBAR.ALL.CTA ;  /* 0x0000000000007992 */ /* 0x0005ee0000008000 */
[----:B--2---:R-:W2:Y:S02]  /*6e00*/  FENCE.VIEW.ASYNC.S ;  /* 0x00000000000073c6 */ /* 0x004ea40000000000 */
[----:B--2---:R-:W-:Y:S06]  /*6e10*/  BAR.SYNC.DEFER_BLOCKING 0x1, 0x80 ;  /* 0x0042000000007b1d */ /* 0x004fec0000010000 */
[----:B------:R-:W-:Y:S05]  /*6e20*/  @P0 BRA `(.L_x_107) ;  /* 0x0000000000280947 */ /* 0x000fea0003800000 */
[----:B------:R-:W-:Y:S01]  /*6e30*/  UIADD3 UR4, UPT, UPT, UR44, 0x4200, URZ ;  /* 0x000042002c047890 */ /* 0x000fe2000fffe0ff */
[----:B------:R-:W-:Y:S05]  /*6e40*/  UMOV UR51, UR36 ;  /* 0x0000002400337c82 */ /* 0x000fea0008000000 */
[----:B------:R-:W-:Y:S01]  /*6e50*/  MOV R86, UR4 ;  /* 0x0000000400567c02 */ /* 0x000fe20008000f00 */
[----:B------:R-:W-:Y:S03]  /*6e60*/  UIADD3 UR4, UP0, UPT, UR62, 0x680, URZ ;  /* 0x000006803e047890 */ /* 0x000fe6000ff1e0ff */
[----:B------:R-:W-:Y:S01]  /*6e70*/  R2UR UR48, R86 ;  /* 0x00000000563072ca */ /* 0x000fe200000e0000 */
[----:B------:R-:W-:Y:S11]  /*6e80*/  UIADD3.X UR5, UPT, UPT, URZ, UR63, URZ, UP0, !UPT ;  /* 0x0000003fff057290 */ /* 0x000ff600087fe4ff */
[----:B------:R-:W-:Y:S01]  /*6e90*/  @!UPT UIADD3 URZ, UPT, UPT, URZ, URZ, URZ ;  /* 0x000000fffffff290 */ /* 0x000fe2000fffe0ff */
[----:B------:R2:W-:Y:S01]  /*6ea0*/  UTMASTG.3D [UR48], [UR4] ;  /* 0x00000030040073b5 */ /* 0x0005e20008010000 */
[----:B------:R0:W-:Y:S01]  /*6eb0*/  UTMACMDFLUSH ;  /* 0x00000000000079b7 */ /* 0x0001e20000000000 */
[----:B--2---:R-:W-:Y:S04]  /*6ec0*/  DEPBAR.LE SB0, 0x1 ;  /* 0x000080400000791a */ /* 0x004fe80000000000 */
.L_x_107:
[----:B------:R-:W-:Y:S05]  /*6ed0*/  BSYNC.RECONVERGENT B0 ;  /* 0x0000000000007941 */ /* 0x000fea0003800200 */
.L_x_106:
[----:B------:R-:W-:Y:S06]  /*6ee0*/  BAR.SYNC.DEFER_BLOCKING 0x1, 0x80 ;  /* 0x0042000000007b1d */ /* 0x000fec0000010000 */
[----:B------:R-:W2:Y:S01]  /*6ef0*/  @P6 SYNCS.PHASECHK.TRANS64.TRYWAIT P0, [R0+URZ+0x50], R2 ;  /* 0x00005002000065a7 */ /* 0x000ea200080011ff */
[----:B------:R-:W-:Y:S01]  /*6f00*/  BSSY B1, `(.L_x_108) ;  /* 0x000001f000017945 */ /* 0x000fe20003800000 */
[----:B--2---:R-:W-:Y:S03]  /*6f10*/  @P6 SEL R53, RZ, 0x1, !P0 ;  /* 0x00000001ff356807 */ /* 0x004fe60004000000 */
[----:B------:R-:W-:Y:S05]  /*6f20*/  @!P6 BRA `(.L_x_109) ;  /* 0x000000000070e947 */ /* 0x000fea0003800000 */
[----:B------:R-:W-:Y:S01]  /*6f30*/  ISETP.NE.AND P1, PT, R54, RZ, PT ;  /* 0x000000ff3600720c */ /* 0x000fe20003f25270 */
[----:B------:R-:W-:Y:S01]  /*6f40*/  BSSY B0, `(.L_x_110) ;  /* 0x0000008000007945 */ /* 0x000fe20003800000 */
[----:B------:R-:W-:Y:S11]  /*6f50*/  ISETP.NE.AND P0, PT, R53, RZ, PT ;  /* 0x000000ff3500720c */ /* 0x000ff60003f05270 */
[----:B------:R-:W-:Y:S04]  /*6f60*/  @P1 IMAD R4, R82, 0x1000, R60 ;  /* 0x0000100052041824 */ /* 0x000fe800078e023c */
[----:B------:R-:W-:Y:S01]  /*6f70*/  @P1 IMAD.IADD R3, R55, 0x1, R4 ;  /* 0x0000000137031824 */ /* 0x000fe200078e0204 */
[----:B------:R-:W-:Y:S06]  /*6f80*/  @P0 BRA `(.L_x_111) ;  /* 0x00000000000c0947 */ /* 0x000fec0003800000 */
[----:B------:R-:W-:Y:S04]  /*6f90*/  SHF.L.U32 R2, R81, 0x1f, RZ ;  /* 0x0000001f51027819 */ /* 0x000fe800000006ff */
[----:B------:R-:W2:Y:S02]  /*6fa0*/  SYNCS.PHASECHK.TRANS64.TRYWAIT P0, [R0+URZ+0x50], R2 ;  /* 0x00005002000075a7 */ /* 0x000ea400080011ff */
[----:B--2---:R-:W-:Y:S05]  /*6fb0*/  @!P0 BRA `(.L_x_112) ;  /* 0x0000003000f88947 */ /* 0x004fea0003800000 */
.L_x_111:
[----:B------:R-:W-:Y:S05]  /*6fc0*/  BSYNC B0 ;  /* 0x0000000000007941 */ /* 0x000fea0003800000 */
.L_x_110:
[----:B------:R-:W-:Y:S01]  /*6fd0*/  ISETP.NE.AND P0, PT, R54, RZ, PT ;  /* 0x000000ff3600720c */ /* 0x000fe20003f05270 */
[----:B--2---:R-:W-:Y:S02]  /*6fe0*/  VIADD R2, R0, 0x70 ;  /* 0x0000007000027836 */ /* 0x004fe40000000000 */
[----:B------:R-:W-:Y:S02]  /*6ff0*/  IMAD.U32 R0, RZ, RZ, UR45 ;  /* 0x0000002dff007e24 */ /* 0x000fe4000f8e00ff */
[----:B------:R-:W-:Y:S03]  /*7000*/  VIADD R82, R82, 0x1 ;  /* 0x0000000152527836 */ /* 0x000fe60000000000 */
[----:B------:R-:W-:Y:S05]  /*7010*/  PRMT R0, R0, 0x654, R2 ;  /* 0x0000065400007816 */ /* 0x000fea0000000002 */
[----:B------:R2:W3:Y:S04]  /*7020*/  @P0 LDS.128 R48, [R4+0x200] ;  /* 0x0002000004300984 */ /* 0x0004e80000000c00 */
        /* <DEDUP_REMOVED lines=11> */
[----:B--23--:R-:W-:Y:S02]  /*70e0*/  LOP3.LUT R81, R81, R0, RZ, 0x3c, !PT ;  /* 0x0000000051517212 */ /* 0x00cfe400078e3cff */
.L_x_109:
[----:B------:R-:W-:Y:S05]  /*70f0*/  BSYNC B1 ;  /* 0x0000000000017941 */ /* 0x000fea0003800000 */
.L_x_108:
[----:B------:R-:W-:Y:S05]  /*7100*/  VIADD R0, R39, 0x40 ;  /* 0x0000004027007836 */ /* 0x000fea0000000000 */
[----:B------:R-:W-:Y:S04]  /*7110*/  SHF.R.U32.HI R0, RZ, 0x15, R0 ;  /* 0x00000015ff007819 */ /* 0x000fe80000011600 */
[----:B------:R-:W-:Y:S11]  /*7120*/  LOP3.LUT P0, RZ, R0, 0x3, R75, 0x48, !PT ;  /* 0x0000000300ff7812 */ /* 0x000ff6000780484b */
[----:B------:R-:W-:Y:S02]  /*7130*/  @!UPT UIADD3 URZ, UPT, UPT, URZ, URZ, URZ ;  /* 0x000000fffffff290 */ /* 0x000fe4000fffe0ff */
[----:B------:R-:W-:Y:S05]  /*7140*/  @!P0 BRA `(.L_x_113) ;  /* 0x0000000000408947 */ /* 0x000fea0003800000 */
[----:B------:R-:W2:Y:S01]  /*7150*/  LDCU.64 UR8, c[0x4][0x78] ;  /* 0x01000f00ff0877ac */ /* 0x000ea20008000a00 */
[----:B------:R-:W-:Y:S01]  /*7160*/  MOV R3, 0x0 ;  /* 0x0000000000037802 */ /* 0x000fe20000000f00 */
[----:B------:R-:W-:Y:S02]  /*7170*/  HFMA2 R12, -RZ, RZ, 0, 5.9604644775390625e-08 ;  /* 0x00000001ff0c7431 */ /* 0x000fe400000001ff */
[----:B------:R-:W-:Y:S02]  /*7180*/  IMAD.MOV.U32 R8, RZ, RZ, 0x192 ;  /* 0x00000192ff087424 */ /* 0x000fe400078e00ff */
[----:B------:R-:W-:Y:S01]  /*7190*/  IMAD.MOV.U32 R13, RZ, RZ, RZ ;  /* 0x000000ffff0d7224 */ /* 0x000fe200078e00ff */
[----:B------:R-:W3:Y:S01]  /*71a0*/  LDCU.64 UR6, c[0x4][0x80] ;  /* 0x01001000ff0677ac */ /* 0x000ee20008000a00 */
[----:B------:R-:W1:Y:S01]  /*71b0*/  LDC.64 R2, c[0x4][R3] ;  /* 0x0100000003027b82 */ /* 0x000e620000000a00 */
[----:B------:R-:W5:Y:S01]  /*71c0*/  LDCU.64 UR4, c[0x4][0x18] ;  /* 0x01000300ff0477ac */ /* 0x000f620008000a00 */
[----:B--2---:R-:W-:Y:S01]  /*71d0*/  MOV R5, UR9 ;  /* 0x0000000900057c02 */ /* 0x004fe20008000f00 */
[----:B------:R-:W-:Y:S01]  /*71e0*/  IMAD.U32 R4, RZ, RZ, UR8 ;  /* 0x00000008ff047e24 */ /* 0x000fe2000f8e00ff */
[----:B---3--:R-:W-:Y:S01]  /*71f0*/  MOV R7, UR7 ;  /* 0x0000000700077c02 */ /* 0x008fe20008000f00 */
[----:B------:R-:W-:Y:S01]  /*7200*/  IMAD.U32 R6, RZ, RZ, UR6 ;  /* 0x00000006ff067e24 */ /* 0x000fe2000f8e00ff */
[----:B-----5:R-:W-:Y:S01]  /*7210*/  MOV R11, UR5 ;  /* 0x00000005000b7c02 */ /* 0x020fe20008000f00 */
[----:B------:R-:W-:Y:S02]  /*7220*/  IMAD.U32 R10, RZ, RZ, UR4 ;  /* 0x00000004ff0a7e24 */ /* 0x000fe4000f8e00ff */
[----:B------:R-:W-:Y:S07]  /*7230*/  LEPC R20, `(.L_x_113) ;  /* 0x000000001014794e */ /* 0x000fee0000000000 */
[----:B-1--4-:R-:W-:Y:S05]  /*7240*/  CALL.ABS.NOINC R2 ;  /* 0x0000000002007343 */ /* 0x012fea0003c00000 */
.L_x_113:
[C---:B------:R-:W-:Y:S01]  /*7250*/  SHF.L.U32 R2, R48.reuse, 0x10, RZ ;  /* 0x0000001030027819 */ /* 0x040fe200000006ff */
[----:B------:R-:W-:Y:S05]  /*7260*/  WARPSYNC.ALL ;  /* 0x0000000000007948 */ /* 0x000fea0003800000 */
[----:B------:R-:W-:Y:S01]  /*7270*/  R2UR UR4, R39 ;  /* 0x00000000270472ca */ /* 0x000fe200000e0000 */
[----:B------:R-:W-:Y:S01]  /*7280*/  BSSY.RECONVERGENT B0, `(.L_x_114) ;  /* 0x0000099000007945 */ /* 0x000fe20003800200 */
[C---:B------:R-:W-:Y:S02]  /*7290*/  PRMT R3, R48.reuse, 0x8880, RZ ;  /* 0x0000888030037816 */ /* 0x040fe400000000ff */
[----:B------:R-:W-:Y:S02]  /*72a0*/  SHF.L.U32 R41, R48, 0x8, RZ ;  /* 0x0000000830297819 */ /* 0x000fe400000006ff */
[C---:B------:R-:W-:Y:S02]  /*72b0*/  SHF.L.U32 R42, R49.reuse, 0x10, RZ ;  /* 0x00000010312a7819 */ /* 0x040fe400000006ff */
[----:B------:R-:W-:Y:S02]  /*72c0*/  SHF.L.U32 R43, R49, 0x8, RZ ;  /* 0x00000008312b7819 */ /* 0x000fe400000006ff */
[----:B------:R-:W-:Y:S02]  /*72d0*/  SHF.R.S32.HI R42, RZ, 0x18, R42 ;  /* 0x00000018ff2a7819 */ /* 0x000fe4000001142a */
[----:B------:R-:W-:Y:S01]  /*72e0*/  SHF.R.S32.HI R43, RZ, 0x18, R43 ;  /* 0x00000018ff2b7819 */ /* 0x000fe2000001142b */
[----:B-1----:R-:W-:Y:S01]  /*72f0*/  LDTM.16dp32bit_t0_t15.x32 R4, tmem[UR4+0x40] ;  /* 0x00004004000479ee */ /* 0x002fe20008a80000 */
[----:B------:R-:W1:Y:S01]  /*7300*/  LDTM.16dp32bit_t16_t31.x32 R4, tmem[UR4+0x60] ;  /* 0x00006004000479ee */ /* 0x000e620008aa0000 */
[----:B------:R-:W-:Y:S02]  /*7310*/  ISETP.NE.AND P0, PT, R87, RZ, PT ;  /* 0x000000ff5700720c */ /* 0x000fe40003f05270 */
        /* <DEDUP_REMOVED lines=16> */
[----:B------:R-:W-:Y:S01]  /*7420*/  IMAD R5, R38, R9, RZ ;  /* 0x0000000926057224 */ /* 0x000fe200078e02ff */
[----:B------:R-:W-:Y:S01]  /*7430*/  PRMT R7, R50, 0x8880, RZ ;  /* 0x0000888032077816 */ /* 0x000fe200000000ff */
[----:B------:R-:W-:Y:S01]  /*7440*/  IMAD R12, R38, R16, RZ ;  /* 0x00000010260c7224 */ /* 0x000fe200078e02ff */
[----:B------:R-:W-:Y:S01]  /*7450*/  I2IP.S8.S32.SAT R56, R2, R0, R56 ;  /* 0x0000000002387239 */ /* 0x000fe20000001438 */
[C---:B------:R-:W-:Y:S01]  /*7460*/  IMAD R9, R38.reuse, R13, RZ ;  /* 0x0000000d26097224 */ /* 0x040fe200078e02ff */
[----:B------:R-:W-:Y:S01]  /*7470*/  SHF.R.S32.HI R3, RZ, 0x18, R49 ;  /* 0x00000018ff037819 */ /* 0x000fe20000011431 */
[----:B------:R-:W-:Y:S01]  /*7480*/  IMAD R16, R38, R20, RZ ;  /* 0x0000001426107224 */ /* 0x000fe200078e02ff */
[----:B----4-:R-:W-:Y:S01]  /*7490*/  SHF.L.U32 R0, R44, 0x10, RZ ;  /* 0x000000102c007819 */ /* 0x010fe200000006ff */
[----:B------:R-:W-:Y:S01]  /*74a0*/  IMAD R13, R38, R17, RZ ;  /* 0x00000011260d7224 */ /* 0x000fe200078e02ff */
[----:B------:R-:W-:Y:S01]  /*74b0*/  SHF.L.U32 R2, R44, 0x8, RZ ;  /* 0x000000082c027819 */ /* 0x000fe200000006ff */
[C---:B------:R-:W-:Y:S01]  /*74c0*/  IMAD R20, R38.reuse, R24, RZ ;  /* 0x0000001826147224 */ /* 0x040fe200078e02ff */
[----:B------:R-:W-:Y:S01]  /*74d0*/  SHF.R.S32.HI R0, RZ, 0x18, R0 ;  /* 0x00000018ff007819 */ /* 0x000fe20000011400 */
[C---:B------:R-:W-:Y:S01]  /*74e0*/  IMAD R17, R38.reuse, R21, RZ ;  /* 0x0000001526117224 */ /* 0x040fe200078e02ff */
[----:B------:R-:W-:Y:S01]  /*74f0*/  SHF.R.S32.HI R2, RZ, 0x18, R2 ;  /* 0x00000018ff027819 */ /* 0x000fe20000011402 */
[C---:B------:R-:W-:Y:S02]  /*7500*/  IMAD R24, R38.reuse, R28, RZ ;  /* 0x0000001c26187224 */ /* 0x040fe400078e02ff */
[C---:B------:R-:W-:Y:S02]  /*7510*/  IMAD R6, R38.reuse, R10, RZ ;  /* 0x0000000a26067224 */ /* 0x040fe400078e02ff */
[C---:B------:R-:W-:Y:S02]  /*7520*/  IMAD R21, R38.reuse, R25, RZ ;  /* 0x0000001926157224 */ /* 0x040fe400078e02ff */
[----:B------:R-:W-:Y:S01]  /*7530*/  IMAD R28, R38, R32, RZ ;  /* 0x00000020261c7224 */ /* 0x000fe200078e02ff */
[----:B------:R-:W-:Y:S01]  /*7540*/  SHF.L.U32 R32, R50, 0x10, RZ ;  /* 0x0000001032207819 */ /* 0x000fe200000006ff */
[-C--:B------:R-:W-:Y:S02]  /*7550*/  IMAD R4, R41, R40.reuse, R4 ;  /* 0x0000002829047224 */ /* 0x080fe400078e0204 */
[----:B------:R-:W-:Y:S01]  /*7560*/  IMAD R25, R38, R29, RZ ;  /* 0x0000001d26197224 */ /* 0x000fe200078e02ff */
[----:B------:R-:W-:Y:S01]  /*7570*/  SHF.R.S32.HI R32, RZ, 0x18, R32 ;  /* 0x00000018ff207819 */ /* 0x000fe20000011420 */
[----:B------:R-:W-:Y:S02]  /*7580*/  IMAD R5, R42, R40, R5 ;  /* 0x000000282a057224 */ /* 0x000fe400078e0205 */
[----:B------:R-:W-:Y:S01]  /*7590*/  IMAD R29, R38, R33, RZ ;  /* 0x00000021261d7224 */ /* 0x000fe200078e02ff */
[----:B------:R-:W-:Y:S01]  /*75a0*/  SHF.L.U32 R33, R50, 0x8, RZ ;  /* 0x0000000832217819 */ /* 0x000fe200000006ff */
[C---:B------:R-:W-:Y:S02]  /*75b0*/  IMAD R11, R38.reuse, R11, RZ ;  /* 0x0000000b260b7224 */ /* 0x040fe400078e02ff */
[C---:B------:R-:W-:Y:S01]  /*75c0*/  IMAD R10, R38.reuse, R14, RZ ;  /* 0x0000000e260a7224 */ /* 0x040fe200078e02ff */
[----:B------:R-:W-:Y:S01]  /*75d0*/  SHF.R.S32.HI R33, RZ, 0x18, R33 ;  /* 0x00000018ff217819 */ /* 0x000fe20000011421 */
[----:B------:R-:W-:Y:S02]  /*75e0*/  IMAD R6, R43, R40, R6 ;  /* 0x000000282b067224 */ /* 0x000fe400078e0206 */
[C---:B------:R-:W-:Y:S02]  /*75f0*/  IMAD R14, R38.reuse, R18, RZ ;  /* 0x00000012260e7224 */ /* 0x040fe400078e02ff */
[C---:B------:R-:W-:Y:S02]  /*7600*/  IMAD R18, R38.reuse, R22, RZ ;  /* 0x0000001626127224 */ /* 0x040fe400078e02ff */
[----:B------:R-:W-:Y:S01]  /*7610*/  IMAD R11, R3, R40, R11 ;  /* 0x00000028030b7224 */ /* 0x000fe200078e020b */
[----:B------:R-:W-:Y:S01]  /*7620*/  PRMT R3, R51, 0x8880, RZ ;  /* 0x0000888033037816 */ /* 0x000fe200000000ff */
[C---:B------:R-:W-:Y:S02]  /*7630*/  IMAD R22, R38.reuse, R26, RZ ;  /* 0x0000001a26167224 */ /* 0x040fe400078e02ff */
[C---:B------:R-:W-:Y:S01]  /*7640*/  IMAD R26, R38.reuse, R30, RZ ;  /* 0x0000001e261a7224 */ /* 0x040fe200078e02ff */
[----:B------:R-:W-:Y:S01]  /*7650*/  I2IP.S8.S32.SAT R11, R11, R6, RZ ;  /* 0x000000060b0b7239 */ /* 0x000fe200000014ff */
[----:B------:R-:W-:Y:S01]  /*7660*/  IMAD R8, R7, R40, R8 ;  /* 0x0000002807087224 */ /* 0x000fe200078e0208 */
[----:B------:R-:W-:Y:S01]  /*7670*/  SHF.L.U32 R6, R51, 0x10, RZ ;  /* 0x0000001033067819 */ /* 0x000fe200000006ff */
[----:B------:R-:W-:Y:S01]  /*7680*/  IMAD R30, R38, R34, RZ ;  /* 0x00000022261e7224 */ /* 0x000fe200078e02ff */
[----:B------:R-:W-:Y:S01]  /*7690*/  SHF.R.S32.HI R34, RZ, 0x18, R50 ;  /* 0x00000018ff227819 */ /* 0x000fe20000011432 */
[----:B------:R-:W-:Y:S01]  /*76a0*/  IMAD R9, R32, R40, R9 ;  /* 0x0000002820097224 */ /* 0x000fe200078e0209 */
[----:B------:R-:W-:Y:S01]  /*76b0*/  SHF.R.S32.HI R6, RZ, 0x18, R6 ;  /* 0x00000018ff067819 */ /* 0x000fe20000011406 */
[----:B------:R-:W-:Y:S01]  /*76c0*/  IMAD R15, R38, R15, RZ ;  /* 0x0000000f260f7224 */ /* 0x000fe200078e02ff */
[----:B------:R-:W-:Y:S01]  /*76d0*/  I2IP.S8.S32.SAT R57, R5, R4, R11 ;  /* 0x0000000405397239 */ /* 0x000fe2000000140b */
[-C--:B------:R-:W-:Y:S01]  /*76e0*/  IMAD R10, R33, R40.reuse, R10 ;  /* 0x00000028210a7224 */ /* 0x080fe200078e020a */
[----:B------:R-:W-:Y:S01]  /*76f0*/  SHF.L.U32 R5, R45, 0x10, RZ ;  /* 0x000000102d057819 */ /* 0x000fe200000006ff */
[----:B------:R-:W-:Y:S01]  /*7700*/  IMAD.SHL.U32 R7, R51, 0x100, RZ ;  /* 0x0000010033077824 */ /* 0x000fe200078e00ff */
[----:B------:R-:W-:Y:S01]  /*7710*/  PRMT R4, R45, 0x8880, RZ ;  /* 0x000088802d047816 */ /* 0x000fe200000000ff */
[-C--:B------:R-:W-:Y:S01]  /*7720*/  IMAD R15, R34, R40.reuse, R15 ;  /* 0x00000028220f7224 */ /* 0x080fe200078e020f */
[----:B------:R-:W-:Y:S01]  /*7730*/  SHF.R.S32.HI R5, RZ, 0x18, R5 ;  /* 0x00000018ff057819 */ /* 0x000fe20000011405 */
[-C--:B------:R-:W-:Y:S01]  /*7740*/  IMAD R12, R3, R40.reuse, R12 ;  /* 0x00000028030c7224 */ /* 0x080fe200078e020c */
[----:B------:R-:W-:Y:S01]  /*7750*/  SHF.R.S32.HI R7, RZ, 0x18, R7 ;  /* 0x00000018ff077819 */ /* 0x000fe20000011407 */
[----:B------:R-:W-:Y:S01]  /*7760*/  IMAD R13, R6, R40, R13 ;  /* 0x00000028060d7224 */ /* 0x000fe200078e020d */
[----:B------:R-:W-:Y:S01]  /*7770*/  I2IP.S8.S32.SAT R15, R15, R10, RZ ;  /* 0x0000000a0f0f7239 */ /* 0x000fe200000014ff */
[----:B------:R-:W-:Y:S01]  /*7780*/  IMAD R19, R38, R19, RZ ;  /* 0x0000001326137224 */ /* 0x000fe200078e02ff */
[----:B------:R-:W-:Y:S01]  /*7790*/  SHF.R.S32.HI R10, RZ, 0x18, R51 ;  /* 0x00000018ff0a7819 */ /* 0x000fe20000011433 */
[----:B------:R-:W-:Y:S01]  /*77a0*/  IMAD R14, R7, R40, R14 ;  /* 0x00000028070e7224 */ /* 0x000fe200078e020e */
[----:B------:R-:W-:Y:S01]  /*77b0*/  PRMT R3, R44, 0x8880, RZ ;  /* 0x000088802c037816 */ /* 0x000fe200000000ff */
[----:B------:R-:W-:Y:S01]  /*77c0*/  IMAD R23, R38, R23, RZ ;  /* 0x0000001726177224 */ /* 0x000fe200078e02ff */
[----:B------:R-:W-:Y:S01]  /*77d0*/  I2IP.S8.S32.SAT R58, R9, R8, R15 ;  /* 0x00000008093a7239 */ /* 0x000fe2000000140f */
[-C--:B------:R-:W-:Y:S02]  /*77e0*/  IMAD R19, R10, R40.reuse, R19 ;  /* 0x000000280a137224 */ /* 0x080fe400078e0213 */
[-C--:B------:R-:W-:Y:S01]  /*77f0*/  IMAD R16, R3, R40.reuse, R16 ;  /* 0x0000002803107224 */ /* 0x080fe200078e0210 */
[----:B------:R-:W-:Y:S01]  /*7800*/  SHF.R.S32.HI R3, RZ, 0x18, R44 ;  /* 0x00000018ff037819 */ /* 0x000fe2000001142c */
[----:B------:R-:W-:Y:S01]  /*7810*/  IMAD R17, R0, R40, R17 ;  /* 0x0000002800117224 */ /* 0x000fe200078e0211 */
[----:B------:R-:W-:Y:S01]  /*7820*/  I2IP.S8.S32.SAT R14, R19, R14, RZ ;  /* 0x0000000e130e7239 */ /* 0x000fe200000014ff */
[----:B------:R-:W-:Y:S02]  /*7830*/  IMAD.SHL.U32 R0, R45, 0x100, RZ ;  /* 0x000001002d007824 */ /* 0x000fe400078e00ff */
[-C--:B------:R-:W-:Y:S01]  /*7840*/  IMAD R18, R2, R40.reuse, R18 ;  /* 0x0000002802127224 */ /* 0x080fe200078e0212 */
[----:B------:R-:W-:Y:S01]  /*7850*/  SHF.R.S32.HI R2, RZ, 0x18, R45 ;  /* 0x00000018ff027819 */ /* 0x000fe2000001142d */
[-C--:B------:R-:W-:Y:S01]  /*7860*/  IMAD R23, R3, R40.reuse, R23 ;  /* 0x0000002803177224 */ /* 0x080fe200078e0217 */
[----:B------:R-:W-:Y:S01]  /*7870*/  SHF.R.S32.HI R0, RZ, 0x18, R0 ;  /* 0x00000018ff007819 */ /* 0x000fe20000011400 */
[-C--:B------:R-:W-:Y:S01]  /*7880*/  IMAD R20, R4, R40.reuse, R20 ;  /* 0x0000002804147224 */ /* 0x080fe200078e0214 */
[C---:B------:R-:W-:Y:S01]  /*7890*/  SHF.L.U32 R4, R46.reuse, 0x10, RZ ;  /* 0x000000102e047819 */ /* 0x040fe200000006ff */
[-C--:B------:R-:W-:Y:S01]  /*78a0*/  IMAD R21, R5, R40.reuse, R21 ;  /* 0x0000002805157224 */ /* 0x080fe200078e0215 */
[----:B------:R-:W-:Y:S01]  /*78b0*/  PRMT R3, R46, 0x8880, RZ ;  /* 0x000088802e037816 */ /* 0x000fe200000000ff */
[----:B------:R-:W-:Y:S01]  /*78c0*/  IMAD R27, R38, R27, RZ ;  /* 0x0000001b261b7224 */ /* 0x000fe200078e02ff */
[----:B------:R-:W-:Y:S01]  /*78d0*/  SHF.L.U32 R5, R46, 0x8, RZ ;  /* 0x000000082e057819 */ /* 0x000fe200000006ff */
[-C--:B------:R-:W-:Y:S01]  /*78e0*/  IMAD R22, R0, R40.reuse, R22 ;  /* 0x0000002800167224 */ /* 0x080fe200078e0216 */
[----:B------:R-:W-:Y:S01]  /*78f0*/  SHF.R.S32.HI R4, RZ, 0x18, R4 ;  /* 0x00000018ff047819 */ /* 0x000fe20000011404 */
[-C--:B------:R-:W-:Y:S01]  /*7900*/  IMAD R27, R2, R40.reuse, R27 ;  /* 0x00000028021b7224 */ /* 0x080fe200078e021b */
[----:B------:R-:W-:Y:S01]  /*7910*/  SHF.R.S32.HI R5, RZ, 0x18, R5 ;  /* 0x00000018ff057819 */ /* 0x000fe20000011405 */
[-C--:B------:R-:W-:Y:S01]  /*7920*/  IMAD R24, R3, R40.reuse, R24 ;  /* 0x0000002803187224 */ /* 0x080fe200078e0218 */
[C---:B------:R-:W-:Y:S01]  /*7930*/  SHF.L.U32 R3, R47.reuse, 0x10, RZ ;  /* 0x000000102f037819 */ /* 0x040fe200000006ff */
[-C--:B------:R-:W-:Y:S01]  /*7940*/  IMAD R25, R4, R40.reuse, R25 ;  /* 0x0000002804197224 */ /* 0x080fe200078e0219 */
[----:B------:R-:W-:Y:S01]  /*7950*/  SHF.R.S32.HI R0, RZ, 0x18, R46 ;  /* 0x00000018ff007819 */ /* 0x000fe2000001142e */
[----:B------:R-:W-:Y:S01]  /*7960*/  IMAD R31, R38, R31, RZ ;  /* 0x0000001f261f7224 */ /* 0x000fe200078e02ff */
[----:B------:R-:W-:Y:S01]  /*7970*/  PRMT R2, R47, 0x8880, RZ ;  /* 0x000088802f027816 */ /* 0x000fe200000000ff */
[-C--:B------:R-:W-:Y:S01]  /*7980*/  IMAD R26, R5, R40.reuse, R26 ;  /* 0x00000028051a7224 */ /* 0x080fe200078e021a */
[----:B------:R-:W-:Y:S01]  /*7990*/  SHF.L.U32 R4, R47, 0x8, RZ ;  /* 0x000000082f047819 */ /* 0x000fe200000006ff */
[-C--:B------:R-:W-:Y:S01]  /*79a0*/  IMAD R31, R0, R40.reuse, R31 ;  /* 0x00000028001f7224 */ /* 0x080fe200078e021f */
[----:B------:R-:W-:Y:S01]  /*79b0*/  SHF.R.S32.HI R3, RZ, 0x18, R3 ;  /* 0x00000018ff037819 */ /* 0x000fe20000011403 */
[-C--:B------:R-:W-:Y:S01]  /*79c0*/  IMAD R28, R2, R40.reuse, R28 ;  /* 0x00000028021c7224 */ /* 0x080fe200078e021c */
[----:B------:R-:W-:Y:S01]  /*79d0*/  SHF.R.S32.HI R4, RZ, 0x18, R4 ;  /* 0x00000018ff047819 */ /* 0x000fe20000011404 */
[----:B------:R-:W-:Y:S01]  /*79e0*/  IMAD R35, R38, R35, RZ ;  /* 0x0000002326237224 */ /* 0x000fe200078e02ff */
[----:B------:R-:W-:Y:S01]  /*79f0*/  SHF.R.S32.HI R5, RZ, 0x18, R47 ;  /* 0x00000018ff057819 */ /* 0x000fe2000001142f */
[----:B------:R-:W-:Y:S01]  /*7a00*/  IMAD R29, R3, R40, R29 ;  /* 0x00000028031d7224 */ /* 0x000fe200078e021d */
[----:B------:R-:W-:Y:S01]  /*7a10*/  I2IP.S8.S32.SAT R59, R13, R12, R14 ;  /* 0x0000000c0d3b7239 */ /* 0x000fe2000000140e */
[----:B------:R-:W-:Y:S01]  /*7a20*/  IMAD R30, R4, R40, R30 ;  /* 0x00000028041e7224 */ /* 0x000fe200078e021e */
[----:B------:R-:W-:Y:S01]  /*7a30*/  I2IP.S8.S32.SAT R18, R23, R18, RZ ;  /* 0x0000001217127239 */ /* 0x000fe200000014ff */
[----:B------:R-:W-:Y:S01]  /*7a40*/  IMAD R35, R5, R40, R35 ;  /* 0x0000002805237224 */ /* 0x000fe200078e0223 */
[----:B------:R-:W-:Y:S01]  /*7a50*/  I2IP.S8.S32.SAT R22, R27, R22, RZ ;  /* 0x000000161b167239 */ /* 0x000fe200000014ff */
[----:B------:R1:W-:Y:S01]  /*7a60*/  STS.128 [R69+UR44+0x5200], R56 ;  /* 0x0052003845007988 */ /* 0x0003e20008000c2c */
[----:B------:R-:W-:Y:S02]  /*7a70*/  I2IP.S8.S32.SAT R26, R31, R26, RZ ;  /* 0x0000001a1f1a7239 */ /* 0x000fe400000014ff */
[----:B------:R-:W-:Y:S02]  /*7a80*/  I2IP.S8.S32.SAT R19, R35, R30, RZ ;  /* 0x0000001e23137239 */ /* 0x000fe400000014ff */
[----:B------:R-:W-:Y:S02]  /*7a90*/  I2IP.S8.S32.SAT R16, R17, R16, R18 ;  /* 0x0000001011107239 */ /* 0x000fe40000001412 */
[----:B------:R-:W-:Y:S02]  /*7aa0*/  I2IP.S8.S32.SAT R17, R21, R20, R22 ;  /* 0x0000001415117239 */ /* 0x000fe40000001416 */
        /* <DEDUP_REMOVED lines=13> */
[----:B------:R-:W-:Y:S02]  /*7b80*/  UIADD3 UR4, UP0, UPT, UR62, 0x680, URZ ;  /* 0x000006803e047890 */ /* 0x000fe4000ff1e0ff */
[----:B------:R-:W-:Y:S02]  /*7b90*/  UIADD3 UR9, UPT, UPT, UR49, 0x40, URZ ;  /* 0x0000004031097890 */ /* 0x000fe4000fffe0ff */
[----:B------:R-:W-:Y:S02]  /*7ba0*/  UIADD3 UR8, UPT, UPT, UR44, 0x5200, URZ ;  /* 0x000052002c087890 */ /* 0x000fe4000fffe0ff */
[----:B------:R-:W-:Y:S01]  /*7bb0*/  UIADD3.X UR5, UPT, UPT, URZ, UR63, URZ, UP0, !UPT ;  /* 0x0000003fff057290 */ /* 0x000fe200087fe4ff */
[----:B------:R-:W-:Y:S01]  /*7bc0*/  UMOV UR10, UR50 ;  /* 0x00000032000a7c82 */ /* 0x000fe20008000000 */
[----:B------:R-:W-:Y:S07]  /*7bd0*/  UMOV UR11, UR36 ;  /* 0x00000024000b7c82 */ /* 0x000fee0008000000 */
[----:B------:R2:W-:Y:S01]  /*7be0*/  UTMASTG.3D [UR8], [UR4] ;  /* 0x00000008040073b5 */ /* 0x0005e20008010000 */
[----:B------:R0:W-:Y:S01]  /*7bf0*/  UTMACMDFLUSH ;  /* 0x00000000000079b7 */ /* 0x0001e20000000000 */
[----:B--2---:R-:W-:Y:S04]  /*7c00*/  DEPBAR.LE SB0, 0x1 ;  /* 0x000080400000791a */ /* 0x004fe80000000000 */
.L_x_115:
[----:B------:R-:W-:Y:S05]  /*7c10*/  BSYNC.RECONVERGENT B0 ;  /* 0x0000000000007941 */ /* 0x000fea0003800200 */
.L_x_114:
        /* <DEDUP_REMOVED lines=14> */
.L_x_119:
[----:B------:R-:W-:Y:S05]  /*7d00*/  BSYNC B0 ;  /* 0x0000000000007941 */ /* 0x000fea0003800000 */
.L_x_118:
[----:B------:R-:W-:Y:S01]  /*7d10*/  ISETP.NE.AND P0, PT, R54, RZ, PT ;  /* 0x000000ff3600720c */ /* 0x000fe20003f05270 */
[----:B------:R-:W-:Y:S11]  /*7d20*/  VIADD R82, R82, 0x1 ;  /* 0x0000000152527836 */ /* 0x000ff60000000000 */
[----:B------:R-:W-:Y:S01]  /*7d30*/  @!UPT UIADD3 URZ, UPT, UPT, URZ, URZ, URZ ;  /* 0x000000fffffff290 */ /* 0x000fe2000fffe0ff */
[----:B------:R3:W4:Y:S04]  /*7d40*/  @P0 LDS.128 R44, [R2+0x210] ;  /* 0x00021000022c0984 */ /* 0x0007280000000c00 */
[----:B------:R1:W1:Y:S01]  /*7d50*/  @P0 LDS.128 R48, [R3+0x200] ;  /* 0x0002000003300984 */ /* 0x0002620000000c00 */
        /* <DEDUP_REMOVED lines=8> */
[----:B---3--:R-:W-:Y:S02]  /*7de0*/  VIADD R2, R0, 0x70 ;  /* 0x0000007000027836 */ /* 0x008fe40000000000 */
[----:B--2---:R-:W-:Y:S05]  /*7df0*/  IMAD.U32 R0, RZ, RZ, UR45 ;  /* 0x0000002dff007e24 */ /* 0x004fea000f8e00ff */
[----:B------:R-:W-:Y:S04]  /*7e00*/  PRMT R0, R0, 0x654, R2 ;  /* 0x0000065400007816 */ /* 0x000fe80000000002 */
[----:B-----5:R2:W-:Y:S02]  /*7e10*/  SYNCS.ARRIVE.TRANS64.RED.A1T0 RZ, [R0+URZ], RZ ;  /* 0x000000ff00ff79a7 */ /* 0x0205e400081004ff */
[----:B--2---:R-:W-:Y:S04]  /*7e20*/  SEL R0, RZ, 0x1, P0 ;  /* 0x00000001ff007807 */ /* 0x004fe80000000000 */
[----:B-1--4-:R-:W-:Y:S02]  /*7e30*/  LOP3.LUT R81, R81, R0, RZ, 0x3c, !PT ;  /* 0x0000000051517212 */ /* 0x012fe400078e3cff */
.L_x_117:
[----:B------:R-:W-:Y:S05]  /*7e40*/  BSYNC B1 ;  /* 0x0000000000017941 */ /* 0x000fea0003800000 */
.L_x_116:
        /* <DEDUP_REMOVED lines=21> */
.L_x_121:
        /* <DEDUP_REMOVED lines=36> */
[----:B------:R-:W-:Y:S01]  /*81e0*/  SHF.L.U32 R0, R44, 0x10, RZ ;  /* 0x000000102c007819 */ /* 0x000fe200000006ff */
        /* <DEDUP_REMOVED lines=110> */
[----:B------:R-:W-:Y:S02]  /*88d0*/  UIADD3 UR4, UPT, UPT, UR44, 0x4200, URZ ;  /* 0x000042002c047890 */ /* 0x000fe4000fffe0ff */
[----:B------:R-:W-:Y:S01]  /*88e0*/  UIADD3 UR9, UPT, UPT, UR49, 0x80, URZ ;  /* 0x0000008031097890 */ /* 0x000fe2000fffe0ff */
[----:B------:R-:W-:Y:S01]  /*88f0*/  UMOV UR10, UR50 ;  /* 0x00000032000a7c82 */ /* 0x000fe20008000000 */
[----:B------:R-:W-:Y:S02]  /*8900*/  UMOV UR11, UR36 ;  /* 0x00000024000b7c82 */ /* 0x000fe40008000000 */
        /* <DEDUP_REMOVED lines=8> */
.L_x_123:
[----:B------:R-:W-:Y:S05]  /*8990*/  BSYNC.RECONVERGENT B0 ;  /* 0x0000000000007941 */ /* 0x000fea0003800200 */
.L_x_122:
        /* <DEDUP_REMOVED lines=14> */
.L_x_127:
[----:B------:R-:W-:Y:S05]  /*8a80*/  BSYNC B0 ;  /* 0x0000000000007941 */ /* 0x000fea0003800000 */
.L_x_126:
        /* <DEDUP_REMOVED lines=18> */
.L_x_125:
[----:B------:R-:W-:Y:S05]  /*8bb0*/  BSYNC B1 ;  /* 0x0000000000017941 */ /* 0x000fea0003800000 */
.L_x_124:
        /* <DEDUP_REMOVED lines=21> */
.L_x_129:
[----:B------:R-:W-:Y:S01]  /*8d10*/  ISETP.NE.AND P0, PT, R87, RZ, PT ;  /* 0x000000ff5700720c */ /* 0x000fe20003f05270 */
[----:B------:R-:W-:Y:S05]  /*8d20*/  WARPSYNC.ALL ;  /* 0x0000000000007948 */ /* 0x000fea0003800000 */
[----:B------:R-:W-:Y:S01]  /*8d30*/  IMAD.SHL.U32 R66, R49, 0x100, RZ ;  /* 0x0000010031427824 */ /* 0x000fe200078e00ff */
[----:B------:R-:W-:Y:S01]  /*8d40*/  R2UR UR4, R39 ;  /* 0x00000000270472ca */ /* 0x000fe200000e0000 */
[----:B------:R-:W-:Y:S01]  /*8d50*/  IMAD.SHL.U32 R60, R51, 0x100, RZ ;  /* 0x00000100333c7824 */ /* 0x000fe200078e00ff */
[C---:B------:R-:W-:Y:S01]  /*8d60*/  SHF.L.U32 R2, R48.reuse, 0x10, RZ ;  /* 0x0000001030027819 */ /* 0x040fe200000006ff */
[----:B----4-:R-:W-:Y:S01]  /*8d70*/  IMAD.SHL.U32 R54, R45, 0x100, RZ ;  /* 0x000001002d367824 */ /* 0x010fe200078e00ff */
[C---:B------:R-:W-:Y:S01]  /*8d80*/  PRMT R0, R48.reuse, 0x8880, RZ ;  /* 0x0000888030007816 */ /* 0x040fe200000000ff */
[----:B------:R-:W-:Y:S01]  /*8d90*/  BSSY.RECONVERGENT B0, `(.L_x_130) ;  /* 0x000009e000007945 */ /* 0x000fe20003800200 */
[----:B------:R-:W-:Y:S02]  /*8da0*/  SHF.L.U32 R3, R48, 0x8, RZ ;  /* 0x0000000830037819 */ /* 0x000fe400000006ff */
[----:B------:R-:W-:Y:S02]  /*8db0*/  SHF.R.S32.HI R2, RZ, 0x18, R2 ;  /* 0x00000018ff027819 */ /* 0x000fe40000011402 */
[----:B------:R-:W-:Y:S02]  /*8dc0*/  PRMT R68, R49, 0x8880, RZ ;  /* 0x0000888031447816 */ /* 0x000fe400000000ff */
[----:B------:R-:W-:Y:S01]  /*8dd0*/  SHF.R.S32.HI R3, RZ, 0x18, R3 ;  /* 0x00000018ff037819 */ /* 0x000fe20000011403 */
[----:B-1----:R-:W-:Y:S01]  /*8de0*/  LDTM.16dp32bit_t0_t15.x32 R4, tmem[UR4+0xc0] ;  /* 0x0000c004000479ee */ /* 0x002fe20008a80000 */
[----:B------:R-:W1:Y:S01]  /*8df0*/  LDTM.16dp32bit_t16_t31.x32 R4, tmem[UR4+0xe0] ;  /* 0x0000e004000479ee */ /* 0x000e620008aa0000 */
[----:B------:R-:W-:Y:S01]  /*8e00*/  NOP ;  /* 0x0000000000007918 */ /* 0x000fe20000000000 */
[----:B------:R-:W-:Y:S02]  /*8e10*/  SHF.L.U32 R63, R50, 0x8, RZ ;  /* 0x00000008323f7819 */ /* 0x000fe400000006ff */
[C---:B------:R-:W-:Y:S02]  /*8e20*/  PRMT R62, R51.reuse, 0x8880, RZ ;  /* 0x00008880333e7816 */ /* 0x040fe400000000ff */
[----:B------:R-:W-:Y:S02]  /*8e30*/  SHF.L.U32 R61, R51, 0x10, RZ ;  /* 0x00000010333d7819 */ /* 0x000fe400000006ff */
[----:B------:R-:W-:Y:S02]  /*8e40*/  R2UR UR5, R52 ;  /* 0x00000000340572ca */ /* 0x000fe400000e0000 */
[----:B------:R-:W-:Y:S01]  /*8e50*/  SHF.R.S32.HI R39, RZ, 0x18, R48 ;  /* 0x00000018ff277819 */ /* 0x000fe20000011430 */
[----:B------:R-:W-:Y:S01]  /*8e60*/  IMAD.SHL.U32 R48, R47, 0x100, RZ ;  /* 0x000001002f307824 */ /* 0x000fe200078e00ff */
[----:B------:R-:W-:Y:S02]  /*8e70*/  SHF.L.U32 R67, R49, 0x10, RZ ;  /* 0x0000001031437819 */ /* 0x000fe400000006ff */
[C---:B------:R-:W-:Y:S02]  /*8e80*/  PRMT R65, R50.reuse, 0x8880, RZ ;  /* 0x0000888032417816 */ /* 0x040fe400000000ff */
[----:B------:R-:W-:Y:S02]  /*8e90*/  SHF.R.S32.HI R41, RZ, 0x18, R49 ;  /* 0x00000018ff297819 */ /* 0x000fe40000011431 */
[----:B------:R-:W-:Y:S02]  /*8ea0*/  SHF.L.U32 R64, R50, 0x10, RZ ;  /* 0x0000001032407819 */ /* 0x000fe400000006ff */
[----:B------:R-:W-:Y:S01]  /*8eb0*/  SHF.R.S32.HI R42, RZ, 0x18, R50 ;  /* 0x00000018ff2a7819 */ /* 0x000fe20000011432 */
[----:B------:R-:W-:Y:S01]  /*8ec0*/  UIADD3 UR4, UPT, UPT, UR5, 0xe0, URZ ;  /* 0x000000e005047890 */ /* 0x000fe2000fffe0ff */
[----:B------:R-:W-:Y:S01]  /*8ed0*/  PRMT R59, R44, 0x8880, RZ ;  /* 0x000088802c3b7816 */ /* 0x000fe200000000ff */
[C---:B-1----:R-:W-:Y:S02]  /*8ee0*/  IMAD R4, R38.reuse, R4, RZ ;  /* 0x0000000426047224 */ /* 0x042fe400078e02ff */
[----:B------:R-:W-:Y:S01]  /*8ef0*/  UPRMT UR4, UR45, 0x654, UR4 ;  /* 0x000006542d047896 */ /* 0x000fe20008000004 */
[C---:B------:R-:W-:Y:S01]  /*8f00*/  IMAD R5, R38.reuse, R5, RZ ;  /* 0x0000000526057224 */ /* 0x040fe200078e02ff */
[----:B------:R-:W-:Y:S01]  /*8f10*/  SHF.R.S32.HI R43, RZ, 0x18, R51 ;  /* 0x00000018ff2b7819 */ /* 0x000fe20000011433 */
[----:B------:R-:W-:Y:S01]  /*8f20*/  IMAD R6, R38, R6, RZ ;  /* 0x0000000626067224 */ /* 0x000fe200078e02ff */
[----:B------:R-:W-:Y:S01]  /*8f30*/  SHF.L.U32 R51, R46, 0x8, RZ ;  /* 0x000000082e337819 */ /* 0x000fe200000006ff */
[----:B------:R-:W-:Y:S01]  /*8f40*/  IMAD R4, R0, R40, R4 ;  /* 0x0000002800047224 */ /* 0x000fe200078e0204 */
[----:B------:R-:W-:Y:S01]  /*8f50*/  MOV R0, R68 ;  /* 0x0000004400007202 */ /* 0x000fe20000000f00 */
[----:B------:R-:W-:Y:S01]  /*8f60*/  IMAD R7, R38, R7, RZ ;  /* 0x0000000726077224 */ /* 0x000fe200078e02ff */
[----:B------:R-:W-:Y:S01]  /*8f70*/  SHF.L.U32 R58, R44, 0x10, RZ ;  /* 0x000000102c3a7819 */ /* 0x000fe200000006ff */
[-C--:B------:R-:W-:Y:S01]  /*8f80*/  IMAD R5, R2, R40.reuse, R5 ;  /* 0x0000002802057224 */ /* 0x080fe200078e0205 */
[----:B------:R-:W-:Y:S01]  /*8f90*/  SYNCS.ARRIVE.TRANS64.RED.A1T0 RZ, [UR4], RZ ;  /* 0x000000ffffff79a7 */ /* 0x000fe20008100404 */
[----:B------:R-:W-:Y:S01]  /*8fa0*/  IMAD R6, R3, R40, R6 ;  /* 0x0000002803067224 */ /* 0x000fe200078e0206 */
[----:B------:R-:W-:Y:S01]  /*8fb0*/  SHF.R.S32.HI R2, RZ, 0x18, R67 ;  /* 0x00000018ff027819 */ /* 0x000fe20000011443 */
[C---:B------:R-:W-:Y:S01]  /*8fc0*/  IMAD R8, R38.reuse, R8, RZ ;  /* 0x0000000826087224 */ /* 0x040fe200078e02ff */
[----:B------:R-:W-:Y:S01]  /*8fd0*/  SHF.R.S32.HI R3, RZ, 0x18, R66 ;  /* 0x00000018ff037819 */ /* 0x000fe20000011442 */
[-C--:B------:R-:W-:Y:S01]  /*8fe0*/  IMAD R7, R39, R40.reuse, R7 ;  /* 0x0000002827077224 */ /* 0x080fe200078e0207 */
[----:B------:R-:W-:Y:S01]  /*8ff0*/  MOV R39, R65 ;  /* 0x0000004100277202 */ /* 0x000fe20000000f00 */
[----:B------:R-:W-:Y:S01]  /*9000*/  IMAD R9, R38, R9, RZ ;  /* 0x0000000926097224 */ /* 0x000fe200078e02ff */
[C---:B------:R-:W-:Y:S01]  /*9010*/  PRMT R56, R45.reuse, 0x8880, RZ ;  /* 0x000088802d387816 */ /* 0x040fe200000000ff */
[----:B------:R-:W-:Y:S01]  /*9020*/  IMAD R8, R0, R40, R8 ;  /* 0x0000002800087224 */ /* 0x000fe200078e0208 */
[----:B------:R-:W-:Y:S01]  /*9030*/  SHF.L.U32 R55, R45, 0x10, RZ ;  /* 0x000000102d377819 */ /* 0x000fe200000006ff */
[----:B------:R-:W-:Y:S01]  /*9040*/  IMAD R10, R38, R10, RZ ;  /* 0x0000000a260a7224 */ /* 0x000fe200078e02ff */
[----:B------:R-:W-:Y:S01]  /*9050*/  PRMT R53, R46, 0x8880, RZ ;  /* 0x000088802e357816 */ /* 0x000fe200000000ff */
[----:B------:R-:W-:Y:S01]  /*9060*/  IMAD R9, R2, R40, R9 ;  /* 0x0000002802097224 */ /* 0x000fe200078e0209 */
[----:B------:R-:W-:Y:S01]  /*9070*/  SHF.R.S32.HI R45, RZ, 0x18, R45 ;  /* 0x00000018ff2d7819 */ /* 0x000fe2000001142d */
[----:B------:R-:W-:Y:S01]  /*9080*/  IMAD R0, R38, R20, RZ ;  /* 0x0000001426007224 */ /* 0x000fe200078e02ff */
[----:B------:R-:W-:Y:S01]  /*9090*/  SHF.L.U32 R52, R46, 0x10, RZ ;  /* 0x000000102e347819 */ /* 0x000fe200000006ff */
[C---:B------:R-:W-:Y:S01]  /*90a0*/  IMAD R11, R38.reuse, R11, RZ ;  /* 0x0000000b260b7224 */ /* 0x040fe200078e02ff */
[C---:B------:R-:W-:Y:S01]  /*90b0*/  PRMT R50, R47.reuse, 0x8880, RZ ;  /* 0x000088802f327816 */ /* 0x040fe200000000ff */
[C---:B------:R-:W-:Y:S01]  /*90c0*/  IMAD R2, R38.reuse, R21, RZ ;  /* 0x0000001526027224 */ /* 0x040fe200078e02ff */
[----:B------:R-:W-:Y:S01]  /*90d0*/  SHF.R.S32.HI R46, RZ, 0x18, R46 ;  /* 0x00000018ff2e7819 */ /* 0x000fe2000001142e */
[C---:B------:R-:W-:Y:S01]  /*90e0*/  IMAD R20, R38.reuse, R24, RZ ;  /* 0x0000001826147224 */ /* 0x040fe200078e02ff */
[----:B------:R-:W-:Y:S01]  /*90f0*/  SHF.L.U32 R49, R47, 0x10, RZ ;  /* 0x000000102f317819 */ /* 0x000fe200000006ff */
[C---:B------:R-:W-:Y:S01]  /*9100*/  IMAD R21, R38.reuse, R25, RZ ;  /* 0x0000001926157224 */ /* 0x040fe200078e02ff */
[----:B------:R-:W-:Y:S01]  /*9110*/  SHF.R.S32.HI R47, RZ, 0x18, R47 ;  /* 0x00000018ff2f7819 */ /* 0x000fe2000001142f */
[----:B------:R-:W-:Y:S01]  /*9120*/  IMAD R24, R38, R28, RZ ;  /* 0x0000001c26187224 */ /* 0x000fe200078e02ff */
[----:B------:R-:W-:Y:S01]  /*9130*/  SHF.L.U32 R57, R44, 0x8, RZ ;  /* 0x000000082c397819 */ /* 0x000fe200000006ff */
[----:B------:R-:W-:Y:S01]  /*9140*/  IMAD R10, R3, R40, R10 ;  /* 0x00000028030a7224 */ /* 0x000fe200078e020a */
[----:B------:R-:W-:Y:S01]  /*9150*/  SHF.R.S32.HI R44, RZ, 0x18, R44 ;  /* 0x00000018ff2c7819 */ /* 0x000fe2000001142c */
[----:B------:R-:W-:Y:S01]  /*9160*/  IMAD R12, R38, R12, RZ ;  /* 0x0000000c260c7224 */ /* 0x000fe200078e02ff */
[----:B------:R-:W-:Y:S01]  /*9170*/  IADD3 R36, PT, PT, R36, 0x1, RZ ;  /* 0x0000000124247810 */ /* 0x000fe20007ffe0ff */
[C---:B------:R-:W-:Y:S02]  /*9180*/  IMAD R25, R38.reuse, R29, RZ ;  /* 0x0000001d26197224 */ /* 0x040fe400078e02ff */
[C---:B------:R-:W-:Y:S01]  /*9190*/  IMAD R28, R38.reuse, R32, RZ ;  /* 0x00000020261c7224 */ /* 0x040fe200078e02ff */
[----:B------:R-:W-:Y:S01]  /*91a0*/  SHF.R.S32.HI R32, RZ, 0x18, R64 ;  /* 0x00000018ff207819 */ /* 0x000fe20000011440 */
[C---:B------:R-:W-:Y:S01]  /*91b0*/  IMAD R29, R38.reuse, R33, RZ ;  /* 0x00000021261d7224 */ /* 0x040fe200078e02ff */
[----:B------:R-:W-:Y:S01]  /*91c0*/  I2IP.S8.S32.SAT R33, R7, R6, RZ ;  /* 0x0000000607217239 */ /* 0x000fe200000014ff */
[----:B------:R-:W-:Y:S01]  /*91d0*/  IMAD R11, R41, R40, R11 ;  /* 0x00000028290b7224 */ /* 0x000fe200078e020b */
[----:B------:R-:W-:Y:S01]  /*91e0*/  SHF.R.S32.HI R6, RZ, 0x18, R63 ;  /* 0x00000018ff067819 */ /* 0x000fe2000001143f */
[C---:B------:R-:W-:Y:S01]  /*91f0*/  IMAD R13, R38.reuse, R13, RZ ;  /* 0x0000000d260d7224 */ /* 0x040fe200078e02ff */
[----:B------:R-:W-:Y:S01]  /*9200*/  MOV R7, R62 ;  /* 0x0000003e00077202 */ /* 0x000fe20000000f00 */
[C---:B------:R-:W-:Y:S02]  /*9210*/  IMAD R14, R38.reuse, R14, RZ ;  /* 0x0000000e260e7224 */ /* 0x040fe400078e02ff */
[C---:B------:R-:W-:Y:S02]  /*9220*/  IMAD R3, R38.reuse, R22, RZ ;  /* 0x0000001626037224 */ /* 0x040fe400078e02ff */
[----:B------:R-:W-:Y:S02]  /*9230*/  IMAD R12, R39, R40, R12 ;  /* 0x00000028270c7224 */ /* 0x000fe400078e020c */
[C---:B------:R-:W-:Y:S02]  /*9240*/  IMAD R22, R38.reuse, R26, RZ ;  /* 0x0000001a26167224 */ /* 0x040fe400078e02ff */
[C---:B------:R-:W-:Y:S02]  /*9250*/  IMAD R15, R38.reuse, R15, RZ ;  /* 0x0000000f260f7224 */ /* 0x040fe400078e02ff */
[----:B------:R-:W-:Y:S02]  /*9260*/  IMAD R26, R38, R30, RZ ;  /* 0x0000001e261a7224 */ /* 0x000fe400078e02ff */
[----:B------:R-:W-:Y:S02]  /*9270*/  IMAD R13, R32, R40, R13 ;  /* 0x00000028200d7224 */ /* 0x000fe400078e020d */
[C---:B------:R-:W-:Y:S01]  /*9280*/  IMAD R30, R38.reuse, R34, RZ ;  /* 0x00000022261e7224 */ /* 0x040fe200078e02ff */
[----:B------:R-:W-:Y:S01]  /*9290*/  I2IP.S8.S32.SAT R34, R11, R10, RZ ;  /* 0x0000000a0b227239 */ /* 0x000fe200000014ff */
[----:B------:R-:W-:Y:S01]  /*92a0*/  IMAD R16, R38, R16, RZ ;  /* 0x0000001026107224 */ /* 0x000fe200078e02ff */
[----:B------:R-:W-:Y:S01]  /*92b0*/  SHF.R.S32.HI R10, RZ, 0x18, R61 ;  /* 0x00000018ff0a7819 */ /* 0x000fe2000001143d */
[----:B------:R-:W-:Y:S01]  /*92c0*/  IMAD R14, R6, R40, R14 ;  /* 0x00000028060e7224 */ /* 0x000fe200078e020e */
[----:B------:R-:W-:Y:S01]  /*92d0*/  I2IP.S8.S32.SAT R61, R9, R8, R34 ;  /* 0x00000008093d7239 */ /* 0x000fe20000001422 */
[----:B------:R-:W-:Y:S01]  /*92e0*/  IMAD R17, R38, R17, RZ ;  /* 0x0000001126117224 */ /* 0x000fe200078e02ff */
[----:B------:R-:W-:Y:S01]  /*92f0*/  SHF.R.S32.HI R11, RZ, 0x18, R60 ;  /* 0x00000018ff0b7819 */ /* 0x000fe2000001143c */
[----:B------:R-:W-:Y:S01]  /*9300*/  IMAD R15, R42, R40, R15 ;  /* 0x000000282a0f7224 */ /* 0x000fe200078e020f */
[----:B------:R-:W-:Y:S01]  /*9310*/  I2IP.S8.S32.SAT R60, R5, R4, R33 ;  /* 0x00000004053c7239 */ /* 0x000fe20000001421 */
[C---:B------:R-:W-:Y:S01]  /*9320*/  IMAD R18, R38.reuse, R18, RZ ;  /* 0x0000001226127224 */ /* 0x040fe200078e02ff */
[----:B------:R-:W-:Y:S01]  /*9330*/  SHF.R.S32.HI R5, RZ, 0x18, R58 ;  /* 0x00000018ff057819 */ /* 0x000fe2000001143a */
[----:B------:R-:W-:Y:S01]  /*9340*/  IMAD R16, R7, R40, R16 ;  /* 0x0000002807107224 */ /* 0x000fe200078e0210 */
[----:B------:R-:W-:Y:S01]  /*9350*/  I2IP.S8.S32.SAT R14, R15, R14, RZ ;  /* 0x0000000e0f0e7239 */ /* 0x000fe200000014ff */
[----:B------:R-:W-:Y:S01]  /*9360*/  IMAD R19, R38, R19, RZ ;  /* 0x0000001326137224 */ /* 0x000fe200078e02ff */
[----:B------:R-:W-:Y:S01]  /*9370*/  SHF.R.S32.HI R7, RZ, 0x18, R48 ;  /* 0x00000018ff077819 */ /* 0x000fe20000011430 */
[----:B------:R-:W-:Y:S01]  /*9380*/  IMAD R17, R10, R40, R17 ;  /* 0x000000280a117224 */ /* 0x000fe200078e0211 */
[----:B------:R-:W-:Y:S01]  /*9390*/  I2IP.S8.S32.SAT R62, R13, R12, R14 ;  /* 0x0000000c0d3e7239 */ /* 0x000fe2000000140e */
[-C--:B------:R-:W-:Y:S01]  /*93a0*/  IMAD R18, R11, R40.reuse, R18 ;  /* 0x000000280b127224 */ /* 0x080fe200078e0212 */
[----:B------:R-:W-:Y:S01]  /*93b0*/  SHF.R.S32.HI R6, RZ, 0x18, R57 ;  /* 0x00000018ff067819 */ /* 0x000fe20000011439 */
[----:B------:R-:W-:Y:S02]  /*93c0*/  IMAD.MOV.U32 R4, RZ, RZ, R59 ;  /* 0x000000ffff047224 */ /* 0x000fe400078e003b */
[-C--:B------:R-:W-:Y:S02]  /*93d0*/  IMAD R19, R43, R40.reuse, R19 ;  /* 0x000000282b137224 */ /* 0x080fe400078e0213 */
[----:B------:R-:W-:Y:S01]  /*93e0*/  IMAD R0, R4, R40, R0 ;  /* 0x0000002804007224 */ /* 0x000fe200078e0200 */
[----:B------:R-:W-:Y:S01]  /*93f0*/  MOV R4, R56 ;  /* 0x0000003800047202 */ /* 0x000fe20000000f00 */
[----:B------:R-:W-:Y:S01]  /*9400*/  IMAD R23, R38, R23, RZ ;  /* 0x0000001726177224 */ /* 0x000fe200078e02ff */
[----:B------:R-:W-:Y:S01]  /*9410*/  I2IP.S8.S32.SAT R18, R19, R18, RZ ;  /* 0x0000001213127239 */ /* 0x000fe200000014ff */
[-C--:B------:R-:W-:Y:S01]  /*9420*/  IMAD R2, R5, R40.reuse, R2 ;  /* 0x0000002805027224 */ /* 0x080fe200078e0202 */
[----:B------:R-:W-:Y:S01]  /*9430*/  SHF.R.S32.HI R5, RZ, 0x18, R55 ;  /* 0x00000018ff057819 */ /* 0x000fe20000011437 */
[----:B------:R-:W-:Y:S01]  /*9440*/  IMAD R3, R6, R40, R3 ;  /* 0x0000002806037224 */ /* 0x000fe200078e0203 */
[----:B------:R-:W-:Y:S01]  /*9450*/  I2IP.S8.S32.SAT R63, R17, R16, R18 ;  /* 0x00000010113f7239 */ /* 0x000fe20000001412 */
[-C--:B------:R-:W-:Y:S01]  /*9460*/  IMAD R23, R44, R40.reuse, R23 ;  /* 0x000000282c177224 */ /* 0x080fe200078e0217 */
[----:B------:R-:W-:Y:S01]  /*9470*/  SHF.R.S32.HI R6, RZ, 0x18, R54 ;  /* 0x00000018ff067819 */ /* 0x000fe20000011436 */
[-C--:B------:R-:W-:Y:S01]  /*9480*/  IMAD R20, R4, R40.reuse, R20 ;  /* 0x0000002804147224 */ /* 0x080fe200078e0214 */
[----:B------:R-:W-:Y:S01]  /*9490*/  MOV R4, R53 ;  /* 0x0000003500047202 */ /* 0x000fe20000000f00 */
[----:B------:R1:W-:Y:S01]  /*94a0*/  STS.128 [R69+UR44+0x5200], R60 ;  /* 0x0052003c45007988 */ /* 0x0003e20008000c2c */
[----:B------:R-:W-:Y:S01]  /*94b0*/  IMAD R27, R38, R27, RZ ;  /* 0x0000001b261b7224 */ /* 0x000fe200078e02ff */
[----:B------:R-:W-:Y:S01]  /*94c0*/  I2IP.S8.S32.SAT R3, R23, R3, RZ ;  /* 0x0000000317037239 */ /* 0x000fe200000014ff */
[-C--:B------:R-:W-:Y:S01]  /*94d0*/  IMAD R21, R5, R40.reuse, R21 ;  /* 0x0000002805157224 */ /* 0x080fe200078e0215 */
[----:B------:R-:W-:Y:S01]  /*94e0*/  SHF.R.S32.HI R5, RZ, 0x18, R52 ;  /* 0x00000018ff057819 */ /* 0x000fe20000011434 */
[-C--:B------:R-:W-:Y:S01]  /*94f0*/  IMAD R22, R6, R40.reuse, R22 ;  /* 0x0000002806167224 */ /* 0x080fe200078e0216 */
[----:B------:R-:W-:Y:S01]  /*9500*/  SHF.R.S32.HI R6, RZ, 0x18, R49 ;  /* 0x00000018ff067819 */ /* 0x000fe20000011431 */
[-C--:B------:R-:W-:Y:S02]  /*9510*/  IMAD R27, R45, R40.reuse, R27 ;  /* 0x000000282d1b7224 */ /* 0x080fe400078e021b */
[-C--:B------:R-:W-:Y:S01]  /*9520*/  IMAD R24, R4, R40.reuse, R24 ;  /* 0x0000002804187224 */ /* 0x080fe200078e0218 */
[----:B------:R-:W-:Y:S01]  /*9530*/  SHF.R.S32.HI R4, RZ, 0x18, R51 ;  /* 0x00000018ff047819 */ /* 0x000fe20000011433 */
[----:B------:R-:W-:Y:S01]  /*9540*/  IMAD R25, R5, R40, R25 ;  /* 0x0000002805197224 */ /* 0x000fe200078e0219 */
[----:B------:R-:W-:Y:S01]  /*9550*/  MOV R5, R50 ;  /* 0x0000003200057202 */ /* 0x000fe20000000f00 */
[----:B------:R-:W-:Y:S02]  /*9560*/  IMAD R31, R38, R31, RZ ;  /* 0x0000001f261f7224 */ /* 0x000fe400078e02ff */
[----:B------:R-:W-:Y:S01]  /*9570*/  IMAD R26, R4, R40, R26 ;  /* 0x00000028041a7224 */ /* 0x000fe200078e021a */
[----:B------:R-:W-:Y:S01]  /*9580*/  I2IP.S8.S32.SAT R4, R2, R0, R3 ;  /* 0x0000000002047239 */ /* 0x000fe20000001403 */
[-C--:B------:R-:W-:Y:S02]  /*9590*/  IMAD R31, R46, R40.reuse, R31 ;  /* 0x000000282e1f7224 */ /* 0x080fe400078e021f */
[----:B------:R-:W-:Y:S01]  /*95a0*/  IMAD R28, R5, R40, R28 ;  /* 0x00000028051c7224 */ /* 0x000fe200078e021c */
[----:B------:R-:W-:Y:S01]  /*95b0*/  I2IP.S8.S32.SAT R5, R27, R22, RZ ;  /* 0x000000161b057239 */ /* 0x000fe200000014ff */
[----:B------:R-:W-:Y:S01]  /*95c0*/  IMAD R29, R6, R40, R29 ;  /* 0x00000028061d7224 */ /* 0x000fe200078e021d */
[----:B------:R-:W-:Y:S01]  /*95d0*/  I2IP.S8.S32.SAT R6, R31, R26, RZ ;  /* 0x0000001a1f067239 */ /* 0x000fe200000014ff */
[----:B------:R-:W-:Y:S01]  /*95e0*/  IMAD R35, R38, R35, RZ ;  /* 0x0000002326237224 */ /* 0x000fe200078e02ff */
[----:B------:R-:W-:Y:S01]  /*95f0*/  I2IP.S8.S32.SAT R5, R21, R20, R5 ;  /* 0x0000001415057239 */ /* 0x000fe20000001405 */
[----:B------:R-:W-:Y:S01]  /*9600*/  IMAD R30, R7, R40, R30 ;  /* 0x00000028071e7224 */ /* 0x000fe200078e021e */
[----:B------:R-:W-:Y:S01]  /*9610*/  I2IP.S8.S32.SAT R6, R25, R24, R6 ;  /* 0x0000001819067239 */ /* 0x000fe20000001406 */
[----:B------:R-:W-:Y:S05]  /*9620*/  IMAD R35, R47, R40, R35 ;  /* 0x000000282f237224 */ /* 0x000fea00078e0223 */
[----:B------:R-:W-:Y:S04]  /*9630*/  I2IP.S8.S32.SAT R7, R35, R30, RZ ;  /* 0x0000001e23077239 */ /* 0x000fe800000014ff */
[----:B------:R-:W-:Y:S05]  /*9640*/  I2IP.S8.S32.SAT R7, R29, R28, R7 ;  /* 0x0000001c1d077239 */ /* 0x000fea0000001407 */
        /* <DEDUP_REMOVED lines=18> */
.L_x_131:
[----:B------:R-:W-:Y:S05]  /*9770*/  BSYNC.RECONVERGENT B0 ;  /* 0x0000000000007941 */ /* 0x000fea0003800200 */
.L_x_130:
[----:B------:R-:W-:Y:S01]  /*9780*/  R2UR UR5, R76 ;  /* 0x000000004c0572ca */ /* 0x000fe200000e0000 */
[----:B------:R-:W-:Y:S01]  /*9790*/  BAR.SYNC.DEFER_BLOCKING 0x1, 0x80 ;  /* 0x0042000000007b1d */ /* 0x000fe20000010000 */
[----:B------:R-:W-:Y:S01]  /*97a0*/  R2UR UR4, R77 ;  /* 0x000000004d0472ca */ /* 0x000fe200000e0000 */
[----:B------:R-:W-:Y:S01]  /*97b0*/  UISETP.NE.AND UP0, UPT, UR46, URZ, UPT ;  /* 0x000000ff2e00728c */ /* 0x000fe2000bf05270 */
[----:B------:R-:W-:Y:S02]  /*97c0*/  ISETP.NE.AND P0, PT, R79, 0x2, PT ;  /* 0x000000024f00780c */ /* 0x000fe40003f05270 */
[----:B------:R-:W-:Y:S02]  /*97d0*/  ISETP.NE.AND P1, PT, R36, 0x4, PT ;  /* 0x000000042400780c */ /* 0x000fe40003f25270 */
[----:B------:R-:W-:Y:S02]  /*97e0*/  SEL R2, RZ, 0x1, P0 ;  /* 0x00000001ff027807 */ /* 0x000fe40000000000 */
[----:B------:R-:W-:Y:S02]  /*97f0*/  SEL R0, RZ, 0x1, P1 ;  /* 0x00000001ff007807 */ /* 0x000fe40000800000 */
[----:B------:R-:W-:Y:S01]  /*9800*/  LOP3.LUT R83, R83, R2, RZ, 0x3c, !PT ;  /* 0x0000000253537212 */ /* 0x000fe200078e3cff */
[----:B------:R-:W-:Y:S01]  /*9810*/  UIADD3 UR20, UPT, UPT, UR37, UR5, URZ ;  /* 0x0000000525147290 */ /* 0x000fe2000fffe0ff */
[----:B------:R-:W-:Y:S01]  /*9820*/  LOP3.LUT R84, R84, R0, RZ, 0x3c, !PT ;  /* 0x0000000054547212 */ /* 0x000fe200078e3cff */
[----:B------:R-:W-:Y:S01]  /*9830*/  UIADD3 UR16, UPT, UPT, UR38, UR4, URZ ;  /* 0x0000000426107290 */ /* 0x000fe2000fffe0ff */
[----:B------:R-:W-:Y:S02]  /*9840*/  SEL R79, R79, RZ, P0 ;  /* 0x000000ff4f4f7207 */ /* 0x000fe40000000000 */
[----:B------:R-:W-:Y:S01]  /*9850*/  SEL R36, R36, RZ, P1 ;  /* 0x000000ff24247207 */ /* 0x000fe20000800000 */
[----:B------:R-:W-:Y:S01]  /*9860*/  UMOV UR36, UR59 ;  /* 0x0000003b00247c82 */ /* 0x000fe20008000000 */
[----:B------:R-:W-:Y:S07]  /*9870*/  BRA.U UP0, `(.L_x_132) ;  /* 0xffffffb900c47547 */ /* 0x000fee000b83ffff */
[----:B------:R-:W-:Y:S05]  /*9880*/  EXIT ;  /* 0x000000000000794d */ /* 0x000fea0003800000 */
.L_x_24:
[----:B--2---:R2:W3:Y:S02]  /*9890*/  SYNCS.PHASECHK.TRANS64.TRYWAIT P0, [R0+URZ+0x110], R2 ;  /* 0x00011002000075a7 */ /* 0x0044e400080011ff */
[----:B---3--:R-:W-:Y:S05]  /*98a0*/  @!P0 NANOSLEEP.SYNCS 0x989680 ;  /* 0x009896800000895d */ /* 0x008fea0003900000 */
[----:B------:R-:W3:Y:S02]  /*98b0*/  @!P0 SYNCS.PHASECHK.TRANS64 P0, [R0+URZ+0x110], R2 ;  /* 0x00011002000085a7 */ /* 0x000ee400080010ff */
[----:B---3--:R-:W-:Y:S05]  /*98c0*/  @!P0 BRA `(.L_x_24) ;  /* 0xfffffffc00f08947 */ /* 0x008fea000383ffff */
[----:B------:R-:W-:Y:S05]  /*98d0*/  BRA `(.L_x_133) ;  /* 0xffffff8000207947 */ /* 0x000fea000383ffff */
.L_x_27:
[----:B-1----:R-:W-:-:S07]  /*98e0*/  MOV R0, UR33 ;  /* 0x0000002100007c02 */ /* 0x002fce0008000f00 */
.L_x_134:
[----:B-1----:R1:W2:Y:S02]  /*98f0*/  SYNCS.PHASECHK.TRANS64.TRYWAIT P0, [R0+URZ+0x28], R3 ;  /* 0x00002803000075a7 */ /* 0x0022a400080011ff */
[----:B--2---:R-:W-:Y:S05]  /*9900*/  @!P0 NANOSLEEP.SYNCS 0x989680 ;  /* 0x009896800000895d */ /* 0x004fea0003900000 */
[----:B------:R-:W2:Y:S02]  /*9910*/  @!P0 SYNCS.PHASECHK.TRANS64 P0, [R0+URZ+0x28], R3 ;  /* 0x00002803000085a7 */ /* 0x000ea400080010ff */
[----:B--2---:R-:W-:Y:S05]  /*9920*/  @!P0 BRA `(.L_x_134) ;  /* 0xfffffffc00f08947 */ /* 0x004fea000383ffff */
[----:B------:R-:W-:Y:S05]  /*9930*/  BRA `(.L_x_26) ;  /* 0xffffff8000687947 */ /* 0x000fea000383ffff */
.L_x_34:
[----:B-1----:R-:W-:-:S07]  /*9940*/  MOV R0, UR17 ;  /* 0x0000001100007c02 */ /* 0x002fce0008000f00 */
.L_x_135:
[----:B-1----:R1:W2:Y:S02]  /*9950*/  SYNCS.PHASECHK.TRANS64.TRYWAIT P0, [R0+URZ+0x28], R3 ;  /* 0x00002803000075a7 */ /* 0x0022a400080011ff */
[----:B--2---:R-:W-:Y:S05]  /*9960*/  @!P0 NANOSLEEP.SYNCS 0x989680 ;  /* 0x009896800000895d */ /* 0x004fea0003900000 */
[----:B------:R-:W2:Y:S02]  /*9970*/  @!P0 SYNCS.PHASECHK.TRANS64 P0, [R0+URZ+0x28], R3 ;  /* 0x00002803000085a7 */ /* 0x000ea400080010ff */
[----:B--2---:R-:W-:Y:S05]  /*9980*/  @!P0 BRA `(.L_x_135) ;  /* 0xfffffffc00f08947 */ /* 0x004fea000383ffff */
[----:B------:R-:W-:Y:S05]  /*9990*/  BRA `(.L_x_33) ;  /* 0xffffff8400247947 */ /* 0x000fea000383ffff */
.L_x_39:
[----:B-1----:R1:W2:Y:S02]  /*99a0*/  SYNCS.PHASECHK.TRANS64.TRYWAIT P0, [R3+URZ+0xa0], R0 ;  /* 0x0000a000030075a7 */ /* 0x0022a400080011ff */
[----:B--2---:R-:W-:Y:S05]  /*99b0*/  @!P0 NANOSLEEP.SYNCS 0x989680 ;  /* 0x009896800000895d */ /* 0x004fea0003900000 */
[----:B------:R-:W2:Y:S02]  /*99c0*/  @!P0 SYNCS.PHASECHK.TRANS64 P0, [R3+URZ+0xa0], R0 ;  /* 0x0000a000030085a7 */ /* 0x000ea400080010ff */
[----:B--2---:R-:W-:Y:S05]  /*99d0*/  @!P0 BRA `(.L_x_39) ;  /* 0xfffffffc00f08947 */ /* 0x004fea000383ffff */
[----:B------:R-:W-:Y:S05]  /*99e0*/  BRA `(.L_x_136) ;  /* 0xffffff8400c87947 */ /* 0x000fea000383ffff */
.L_x_43:
[----:B------:R-:W-:-:S07]  /*99f0*/  MOV R0, UR4 ;  /* 0x0000000400007c02 */ /* 0x000fce0008000f00 */
.L_x_137:
[----:B-1----:R1:W2:Y:S02]  /*9a00*/  SYNCS.PHASECHK.TRANS64.TRYWAIT P0, [R0+URZ], R2 ;  /* 0x00000002000075a7 */ /* 0x0022a400080011ff */
[----:B--2---:R-:W-:Y:S05]  /*9a10*/  @!P0 NANOSLEEP.SYNCS 0x989680 ;  /* 0x009896800000895d */ /* 0x004fea0003900000 */
[----:B------:R-:W2:Y:S02]  /*9a20*/  @!P0 SYNCS.PHASECHK.TRANS64 P0, [R0+URZ], R2 ;  /* 0x00000002000085a7 */ /* 0x000ea400080010ff */
[----:B--2---:R-:W-:Y:S05]  /*9a30*/  @!P0 BRA `(.L_x_137) ;  /* 0xfffffffc00f08947 */ /* 0x004fea000383ffff */
[----:B------:R-:W-:Y:S05]  /*9a40*/  BRA `(.L_x_138) ;  /* 0xffffff8c00747947 */ /* 0x000fea000383ffff */
.L_x_44:
[----:B------:R-:W-:-:S07]  /*9a50*/  MOV R0, UR5 ;  /* 0x0000000500007c02 */ /* 0x000fce0008000f00 */
.L_x_139:
[----:B-1----:R1:W2:Y:S02]  /*9a60*/  SYNCS.PHASECHK.TRANS64.TRYWAIT P0, [R0+URZ], R3 ;  /* 0x00000003000075a7 */ /* 0x0022a400080011ff */
[----:B--2---:R-:W-:Y:S05]  /*9a70*/  @!P0 NANOSLEEP.SYNCS 0x989680 ;  /* 0x009896800000895d */ /* 0x004fea0003900000 */
[----:B------:R-:W2:Y:S02]  /*9a80*/  @!P0 SYNCS.PHASECHK.TRANS64 P0, [R0+URZ], R3 ;  /* 0x00000003000085a7 */ /* 0x000ea400080010ff */
[----:B--2---:R-:W-:Y:S05]  /*9a90*/  @!P0 BRA `(.L_x_139) ;  /* 0xfffffffc00f08947 */ /* 0x004fea000383ffff */
[----:B------:R-:W-:Y:S05]  /*9aa0*/  BRA `(.L_x_140) ;  /* 0xffffff8c00807947 */ /* 0x000fea000383ffff */
.L_x_45:
[----:B------:R-:W-:-:S07]  /*9ab0*/  MOV R0, UR5 ;  /* 0x0000000500007c02 */ /* 0x000fce0008000f00 */
.L_x_141:
[----:B-1----:R1:W2:Y:S02]  /*9ac0*/  SYNCS.PHASECHK.TRANS64.TRYWAIT P0, [R0+URZ], R3 ;  /* 0x00000003000075a7 */ /* 0x0022a400080011ff */
[----:B--2---:R-:W-:Y:S05]  /*9ad0*/  @!P0 NANOSLEEP.SYNCS 0x989680 ;  /* 0x009896800000895d */ /* 0x004fea0003900000 */
[----:B------:R-:W2:Y:S02]  /*9ae0*/  @!P0 SYNCS.PHASECHK.TRANS64 P0, [R0+URZ], R3 ;  /* 0x00000003000085a7 */ /* 0x000ea400080010ff */
[----:B--2---:R-:W-:Y:S05]  /*9af0*/  @!P0 BRA `(.L_x_141) ;  /* 0xfffffffc00f08947 */ /* 0x004fea000383ffff */
[----:B------:R-:W-:Y:S05]  /*9b00*/  BRA `(.L_x_142) ;  /* 0xffffff8c008c7947 */ /* 0x000fea000383ffff */
.L_x_46:
[----:B------:R-:W-:-:S07]  /*9b10*/  MOV R0, UR5 ;  /* 0x0000000500007c02 */ /* 0x000fce0008000f00 */
.L_x_143:
[----:B-1----:R1:W2:Y:S02]  /*9b20*/  SYNCS.PHASECHK.TRANS64.TRYWAIT P0, [R0+URZ], R3 ;  /* 0x00000003000075a7 */ /* 0x0022a400080011ff */
[----:B--2---:R-:W-:Y:S05]  /*9b30*/  @!P0 NANOSLEEP.SYNCS 0x989680 ;  /* 0x009896800000895d */ /* 0x004fea0003900000 */
[----:B------:R-:W2:Y:S02]  /*9b40*/  @!P0 SYNCS.PHASECHK.TRANS64 P0, [R0+URZ], R3 ;  /* 0x00000003000085a7 */ /* 0x000ea400080010ff */
[----:B--2---:R-:W-:Y:S05]  /*9b50*/  @!P0 BRA `(.L_x_143) ;  /* 0xfffffffc00f08947 */ /* 0x004fea000383ffff */
[----:B------:R-:W-:Y:S05]  /*9b60*/  BRA `(.L_x_144) ;  /* 0xffffff8c00987947 */ /* 0x000fea000383ffff */
.L_x_49:
[----:B-1----:R1:W2:Y:S02]  /*9b70*/  SYNCS.PHASECHK.TRANS64.TRYWAIT P0, [R2+URZ+0x100], R4 ;  /* 0x00010004020075a7 */ /* 0x0022a400080011ff */
[----:B--2---:R-:W-:Y:S05]  /*9b80*/  @!P0 NANOSLEEP.SYNCS 0x989680 ;  /* 0x009896800000895d */ /* 0x004fea0003900000 */
[----:B------:R-:W2:Y:S02]  /*9b90*/  @!P0 SYNCS.PHASECHK.TRANS64 P0, [R2+URZ+0x100], R4 ;  /* 0x00010004020085a7 */ /* 0x000ea400080010ff */
[----:B--2---:R-:W-:Y:S05]  /*9ba0*/  @!P0 BRA `(.L_x_49) ;  /* 0xfffffffc00f08947 */ /* 0x004fea000383ffff */
[----:B------:R-:W-:Y:S05]  /*9bb0*/  BRA `(.L_x_145) ;  /* 0xffffff8c00f47947 */ /* 0x000fea000383ffff */
.L_x_50:
[----:B------:R-:W-:-:S07]  /*9bc0*/  MOV R2, UR4 ;  /* 0x0000000400027c02 */ /* 0x000fce0008000f00 */
.L_x_146:
[----:B-1----:R1:W2:Y:S02]  /*9bd0*/  SYNCS.PHASECHK.TRANS64.TRYWAIT P0, [R2+URZ+0xb0], R5 ;  /* 0x0000b005020075a7 */ /* 0x0022a400080011ff */
[----:B--2---:R-:W-:Y:S05]  /*9be0*/  @!P0 NANOSLEEP.SYNCS 0x989680 ;  /* 0x009896800000895d */ /* 0x004fea0003900000 */
[----:B------:R-:W2:Y:S02]  /*9bf0*/  @!P0 SYNCS.PHASECHK.TRANS64 P0, [R2+URZ+0xb0], R5 ;  /* 0x0000b005020085a7 */ /* 0x000ea400080010ff */
[----:B--2---:R-:W-:Y:S05]  /*9c00*/  @!P0 BRA `(.L_x_146) ;  /* 0xfffffffc00f08947 */ /* 0x004fea000383ffff */
[----:B------:R-:W-:Y:S05]  /*9c10*/  BRA `(.L_x_147) ;  /* 0xffffff9000047947 */ /* 0x000fea000383ffff */
.L_x_51:
[----:B-1----:R1:W2:Y:S02]  /*9c20*/  SYNCS.PHASECHK.TRANS64.TRYWAIT P1, [R2+URZ+0xa0], R4 ;  /* 0x0000a004020075a7 */ /* 0x0022a400080211ff */
[----:B--2---:R-:W-:Y:S05]  /*9c30*/  @!P1 NANOSLEEP.SYNCS 0x989680 ;  /* 0x009896800000995d */ /* 0x004fea0003900000 */
[----:B------:R-:W2:Y:S02]  /*9c40*/  @!P1 SYNCS.PHASECHK.TRANS64 P1, [R2+URZ+0xa0], R4 ;  /* 0x0000a004020095a7 */ /* 0x000ea400080210ff */
[----:B--2---:R-:W-:Y:S05]  /*9c50*/  @!P1 BRA `(.L_x_51) ;  /* 0xfffffffc00f09947 */ /* 0x004fea000383ffff */
[----:B------:R-:W-:Y:S05]  /*9c60*/  BRA `(.L_x_148) ;  /* 0xffffff9000347947 */ /* 0x000fea000383ffff */
.L_x_54:
[----:B------:R-:W-:-:S07]  /*9c70*/  MOV R0, UR4 ;  /* 0x0000000400007c02 */ /* 0x000fce0008000f00 */
.L_x_149:
[----:B-1----:R1:W2:Y:S02]  /*9c80*/  SYNCS.PHASECHK.TRANS64.TRYWAIT P0, [R0+URZ+0xb0], R2 ;  /* 0x0000b002000075a7 */ /* 0x0022a400080011ff */
[----:B--2---:R-:W-:Y:S05]  /*9c90*/  @!P0 NANOSLEEP.SYNCS 0x989680 ;  /* 0x009896800000895d */ /* 0x004fea0003900000 */
[----:B------:R-:W2:Y:S02]  /*9ca0*/  @!P0 SYNCS.PHASECHK.TRANS64 P0, [R0+URZ+0xb0], R2 ;  /* 0x0000b002000085a7 */ /* 0x000ea400080010ff */
[----:B--2---:R-:W-:Y:S05]  /*9cb0*/  @!P0 BRA `(.L_x_149) ;  /* 0xfffffffc00f08947 */ /* 0x004fea000383ffff */
[----:B------:R-:W-:Y:S05]  /*9cc0*/  BRA `(.L_x_53) ;  /* 0xffffff9000887947 */ /* 0x000fea000383ffff */
.L_x_61:
[----:B-1----:R1:W2:Y:S02]  /*9cd0*/  SYNCS.PHASECHK.TRANS64.TRYWAIT P1, [R0+URZ+0xa0], R2 ;  /* 0x0000a002000075a7 */ /* 0x0022a400080211ff */
[----:B--2---:R-:W-:Y:S05]  /*9ce0*/  @!P1 NANOSLEEP.SYNCS 0x989680 ;  /* 0x009896800000995d */ /* 0x004fea0003900000 */
[----:B------:R-:W2:Y:S02]  /*9cf0*/  @!P1 SYNCS.PHASECHK.TRANS64 P1, [R0+URZ+0xa0], R2 ;  /* 0x0000a002000095a7 */ /* 0x000ea400080210ff */
[----:B--2---:R-:W-:Y:S05]  /*9d00*/  @!P1 BRA `(.L_x_61) ;  /* 0xfffffffc00f09947 */ /* 0x004fea000383ffff */
[----:B------:R-:W-:Y:S05]  /*9d10*/  BRA `(.L_x_150) ;  /* 0xffffff9400fc7947 */ /* 0x000fea000383ffff */
.L_x_62:
[----:B------:R-:W-:-:S07]  /*9d20*/  MOV R2, UR31 ;  /* 0x0000001f00027c02 */ /* 0x000fce0008000f00 */
.L_x_151:
[----:B-1----:R1:W2:Y:S02]  /*9d30*/  SYNCS.PHASECHK.TRANS64.TRYWAIT P0, [R2+URZ+0xe0], R0 ;  /* 0x0000e000020075a7 */ /* 0x0022a400080011ff */
[----:B--2---:R-:W-:Y:S05]  /*9d40*/  @!P0 NANOSLEEP.SYNCS 0x989680 ;  /* 0x009896800000895d */ /* 0x004fea0003900000 */
[----:B------:R-:W2:Y:S02]  /*9d50*/  @!P0 SYNCS.PHASECHK.TRANS64 P0, [R2+URZ+0xe0], R0 ;  /* 0x0000e000020085a7 */ /* 0x000ea400080010ff */
[----:B--2---:R-:W-:Y:S05]  /*9d60*/  @!P0 BRA `(.L_x_151) ;  /* 0xfffffffc00f08947 */ /* 0x004fea000383ffff */
[----:B------:R-:W-:Y:S05]  /*9d70*/  BRA `(.L_x_152) ;  /* 0xffffff98004c7947 */ /* 0x000fea000383ffff */
.L_x_65:
[----:B------:R-:W-:Y:S07]  /*9d80*/  MOV R0, UR5 ;  /* 0x0000000500007c02 */ /* 0x000fee0008000f00 */
.L_x_153:
[----:B-1----:R1:W2:Y:S02]  /*9d90*/  SYNCS.PHASECHK.TRANS64.TRYWAIT P0, [R0+URZ], R2 ;  /* 0x00000002000075a7 */ /* 0x0022a400080011ff */
[----:B--2---:R-:W-:Y:S05]  /*9da0*/  @!P0 NANOSLEEP.SYNCS 0x989680 ;  /* 0x009896800000895d */ /* 0x004fea0003900000 */
[----:B------:R-:W2:Y:S02]  /*9db0*/  @!P0 SYNCS.PHASECHK.TRANS64 P0, [R0+URZ], R2 ;  /* 0x00000002000085a7 */ /* 0x000ea400080010ff */
[----:B--2---:R-:W-:Y:S05]  /*9dc0*/  @!P0 BRA `(.L_x_153) ;  /* 0xfffffffc00f08947 */ /* 0x004fea000383ffff */
[----:B------:R-:W-:Y:S05]  /*9dd0*/  BRA `(.L_x_64) ;  /* 0xffffff9800687947 */ /* 0x000fea000383ffff */
.L_x_68:
[----:B------:R-:W-:-:S07]  /*9de0*/  MOV R0, UR4 ;  /* 0x0000000400007c02 */ /* 0x000fce0008000f00 */
.L_x_154:
[----:B--2---:R2:W4:Y:S02]  /*9df0*/  SYNCS.PHASECHK.TRANS64.TRYWAIT P0, [R0+URZ], R2 ;  /* 0x00000002000075a7 */ /* 0x00452400080011ff */
[----:B----4-:R-:W-:Y:S05]  /*9e00*/  @!P0 NANOSLEEP.SYNCS 0x989680 ;  /* 0x009896800000895d */ /* 0x010fea0003900000 */
[----:B------:R-:W4:Y:S02]  /*9e10*/  @!P0 SYNCS.PHASECHK.TRANS64 P0, [R0+URZ], R2 ;  /* 0x00000002000085a7 */ /* 0x000f2400080010ff */
[----:B----4-:R-:W-:Y:S05]  /*9e20*/  @!P0 BRA `(.L_x_154) ;  /* 0xfffffffc00f08947 */ /* 0x010fea000383ffff */
[----:B------:R-:W-:Y:S05]  /*9e30*/  BRA `(.L_x_155) ;  /* 0xffffff9c00447947 */ /* 0x000fea000383ffff */
.L_x_69:
[----:B------:R-:W-:-:S07]  /*9e40*/  MOV R0, UR5 ;  /* 0x0000000500007c02 */ /* 0x000fce0008000f00 */
.L_x_156:
[----:B-1----:R1:W2:Y:S02]  /*9e50*/  SYNCS.PHASECHK.TRANS64.TRYWAIT P0, [R0+URZ], R3 ;  /* 0x00000003000075a7 */ /* 0x0022a400080011ff */
[----:B--2---:R-:W-:Y:S05]  /*9e60*/  @!P0 NANOSLEEP.SYNCS 0x989680 ;  /* 0x009896800000895d */ /* 0x004fea0003900000 */
[----:B------:R-:W2:Y:S02]  /*9e70*/  @!P0 SYNCS.PHASECHK.TRANS64 P0, [R0+URZ], R3 ;  /* 0x00000003000085a7 */ /* 0x000ea400080010ff */
[----:B--2---:R-:W-:Y:S05]  /*9e80*/  @!P0 BRA `(.L_x_156) ;  /* 0xfffffffc00f08947 */ /* 0x004fea000383ffff */
[----:B------:R-:W-:Y:S05]  /*9e90*/  BRA `(.L_x_157) ;  /* 0xffffff9c00507947 */ /* 0x000fea000383ffff */
.L_x_70:
[----:B------:R-:W-:-:S07]  /*9ea0*/  MOV R0, UR5 ;  /* 0x0000000500007c02 */ /* 0x000fce0008000f00 */
.L_x_158:
[----:B-1----:R1:W2:Y:S02]  /*9eb0*/  SYNCS.PHASECHK.TRANS64.TRYWAIT P0, [R0+URZ], R3 ;  /* 0x00000003000075a7 */ /* 0x0022a400080011ff */
[----:B--2---:R-:W-:Y:S05]  /*9ec0*/  @!P0 NANOSLEEP.SYNCS 0x989680 ;  /* 0x009896800000895d */ /* 0x004fea0003900000 */
[----:B------:R-:W2:Y:S02]  /*9ed0*/  @!P0 SYNCS.PHASECHK.TRANS64 P0, [R0+URZ], R3 ;  /* 0x00000003000085a7 */ /* 0x000ea400080010ff */
[----:B--2---:R-:W-:Y:S05]  /*9ee0*/  @!P0 BRA `(.L_x_158) ;  /* 0xfffffffc00f08947 */ /* 0x004fea000383ffff */
[----:B------:R-:W-:Y:S05]  /*9ef0*/  BRA `(.L_x_159) ;  /* 0xffffff9c005c7947 */ /* 0x000fea000383ffff */
.L_x_71:
[----:B-1----:R-:W-:-:S07]  /*9f00*/  MOV R0, UR4 ;  /* 0x0000000400007c02 */ /* 0x002fce0008000f00 */
.L_x_160:
[----:B-1----:R1:W2:Y:S02]  /*9f10*/  SYNCS.PHASECHK.TRANS64.TRYWAIT P0, [R0+URZ], R2 ;  /* 0x00000002000075a7 */ /* 0x0022a400080011ff */
[----:B--2---:R-:W-:Y:S05]  /*9f20*/  @!P0 NANOSLEEP.SYNCS 0x989680 ;  /* 0x009896800000895d */ /* 0x004fea0003900000 */
[----:B------:R-:W2:Y:S02]  /*9f30*/  @!P0 SYNCS.PHASECHK.TRANS64 P0, [R0+URZ], R2 ;  /* 0x00000002000085a7 */ /* 0x000ea400080010ff */
[----:B--2---:R-:W-:Y:S05]  /*9f40*/  @!P0 BRA `(.L_x_160) ;  /* 0xfffffffc00f08947 */ /* 0x004fea000383ffff */
[----:B------:R-:W-:Y:S05]  /*9f50*/  BRA `(.L_x_161) ;  /* 0xffffff9c00687947 */ /* 0x000fea000383ffff */
.L_x_76:
[----:B--2---:R2:W3:Y:S02]  /*9f60*/  SYNCS.PHASECHK.TRANS64.TRYWAIT P0, [R12+URZ+0xa0], R0 ;  /* 0x0000a0000c0075a7 */ /* 0x0044e400080011ff */
[----:B---3--:R-:W-:Y:S05]  /*9f70*/  @!P0 NANOSLEEP.SYNCS 0x989680 ;  /* 0x009896800000895d */ /* 0x008fea0003900000 */
[----:B------:R-:W3:Y:S02]  /*9f80*/  @!P0 SYNCS.PHASECHK.TRANS64 P0, [R12+URZ+0xa0], R0 ;  /* 0x0000a0000c0085a7 */ /* 0x000ee400080010ff */
[----:B---3--:R-:W-:Y:S05]  /*9f90*/  @!P0 BRA `(.L_x_76) ;  /* 0xfffffffc00f08947 */ /* 0x008fea000383ffff */
[----:B------:R-:W-:Y:S05]  /*9fa0*/  BRA `(.L_x_162) ;  /* 0xffffffa000887947 */ /* 0x000fea000383ffff */
.L_x_79:
[----:B-1----:R-:W-:Y:S07]  /*9fb0*/  MOV R0, UR21 ;  /* 0x0000001500007c02 */ /* 0x002fee0008000f00 */
.L_x_163:
[----:B-1----:R1:W2:Y:S02]  /*9fc0*/  SYNCS.PHASECHK.TRANS64.TRYWAIT P2, [R0+URZ+0x98], R6 ;  /* 0x00009806000075a7 */ /* 0x0022a400080411ff */
[----:B--2---:R-:W-:Y:S05]  /*9fd0*/  @!P2 NANOSLEEP.SYNCS 0x989680 ;  /* 0x009896800000a95d */ /* 0x004fea0003900000 */
[----:B------:R-:W2:Y:S02]  /*9fe0*/  @!P2 SYNCS.PHASECHK.TRANS64 P2, [R0+URZ+0x98], R6 ;  /* 0x000098060000a5a7 */ /* 0x000ea400080410ff */
[----:B--2---:R-:W-:Y:S05]  /*9ff0*/  @!P2 BRA `(.L_x_163) ;  /* 0xfffffffc00f0a947 */ /* 0x004fea000383ffff */
[----:B------:R-:W-:Y:S05]  /*a000*/  BRA `(.L_x_78) ;  /* 0xffffffa400f07947 */ /* 0x000fea000383ffff */
.L_x_82:
[----:B------:R-:W-:Y:S07]  /*a010*/  MOV R0, UR21 ;  /* 0x0000001500007c02 */ /* 0x000fee0008000f00 */
.L_x_164:
[----:B-1----:R1:W2:Y:S02]  /*a020*/  SYNCS.PHASECHK.TRANS64.TRYWAIT P0, [R0+URZ+0x70], R9 ;  /* 0x00007009000075a7 */ /* 0x0022a400080011ff */
[----:B--2---:R-:W-:Y:S05]  /*a030*/  @!P0 NANOSLEEP.SYNCS 0x989680 ;  /* 0x009896800000895d */ /* 0x004fea0003900000 */
[----:B------:R-:W2:Y:S02]  /*a040*/  @!P0 SYNCS.PHASECHK.TRANS64 P0, [R0+URZ+0x70], R9 ;  /* 0x00007009000085a7 */ /* 0x000ea400080010ff */
[----:B--2---:R-:W-:Y:S05]  /*a050*/  @!P0 BRA `(.L_x_164) ;  /* 0xfffffffc00f08947 */ /* 0x004fea000383ffff */
[----:B------:R-:W-:Y:S05]  /*a060*/  BRA `(.L_x_165) ;  /* 0xffffffa8004c7947 */ /* 0x000fea000383ffff */
.L_x_83:
[----:B------:R-:W-:Y:S07]  /*a070*/  MOV R0, UR21 ;  /* 0x0000001500007c02 */ /* 0x000fee0008000f00 */
.L_x_166:
[----:B-1----:R1:W2:Y:S02]  /*a080*/  SYNCS.PHASECHK.TRANS64.TRYWAIT P0, [R0+URZ+0x78], R9 ;  /* 0x00007809000075a7 */ /* 0x0022a400080011ff */
[----:B--2---:R-:W-:Y:S05]  /*a090*/  @!P0 NANOSLEEP.SYNCS 0x989680 ;  /* 0x009896800000895d */ /* 0x004fea0003900000 */
[----:B------:R-:W2:Y:S02]  /*a0a0*/  @!P0 SYNCS.PHASECHK.TRANS64 P0, [R0+URZ+0x78], R9 ;  /* 0x00007809000085a7 */ /* 0x000ea400080010ff */
[----:B--2---:R-:W-:Y:S05]  /*a0b0*/  @!P0 BRA `(.L_x_166) ;  /* 0xfffffffc00f08947 */ /* 0x004fea000383ffff */
[----:B------:R-:W-:Y:S05]  /*a0c0*/  BRA `(.L_x_167) ;  /* 0xffffffa800887947 */ /* 0x000fea000383ffff */
.L_x_84:
[----:B------:R-:W-:Y:S07]  /*a0d0*/  MOV R0, UR21 ;  /* 0x0000001500007c02 */ /* 0x000fee0008000f00 */
.L_x_168:
[----:B-1----:R1:W2:Y:S02]  /*a0e0*/  SYNCS.PHASECHK.TRANS64.TRYWAIT P0, [R0+URZ+0x80], R9 ;  /* 0x00008009000075a7 */ /* 0x0022a400080011ff */
[----:B--2---:R-:W-:Y:S05]  /*a0f0*/  @!P0 NANOSLEEP.SYNCS 0x989680 ;  /* 0x009896800000895d */ /* 0x004fea0003900000 */
[----:B------:R-:W2:Y:S02]  /*a100*/  @!P0 SYNCS.PHASECHK.TRANS64 P0, [R0+URZ+0x80], R9 ;  /* 0x00008009000085a7 */ /* 0x000ea400080010ff */
[----:B--2---:R-:W-:Y:S05]  /*a110*/  @!P0 BRA `(.L_x_168) ;  /* 0xfffffffc00f08947 */ /* 0x004fea000383ffff */
[----:B------:R-:W-:Y:S05]  /*a120*/  BRA `(.L_x_169) ;  /* 0xffffffa800d07947 */ /* 0x000fea000383ffff */
.L_x_85:
[----:B------:R-:W-:Y:S07]  /*a130*/  MOV R0, UR21 ;  /* 0x0000001500007c02 */ /* 0x000fee0008000f00 */
.L_x_170:
[----:B-1----:R1:W2:Y:S02]  /*a140*/  SYNCS.PHASECHK.TRANS64.TRYWAIT P0, [R0+URZ+0x88], R9 ;  /* 0x00008809000075a7 */ /* 0x0022a400080011ff */
[----:B--2---:R-:W-:Y:S05]  /*a150*/  @!P0 NANOSLEEP.SYNCS 0x989680 ;  /* 0x009896800000895d */ /* 0x004fea0003900000 */
[----:B------:R-:W2:Y:S02]  /*a160*/  @!P0 SYNCS.PHASECHK.TRANS64 P0, [R0+URZ+0x88], R9 ;  /* 0x00008809000085a7 */ /* 0x000ea400080010ff */
[----:B--2---:R-:W-:Y:S05]  /*a170*/  @!P0 BRA `(.L_x_170) ;  /* 0xfffffffc00f08947 */ /* 0x004fea000383ffff */
[----:B------:R-:W-:Y:S05]  /*a180*/  BRA `(.L_x_171) ;  /* 0xffffffac00147947 */ /* 0x000fea000383ffff */
.L_x_87:
[----:B------:R-:W-:-:S07]  /*a190*/  MOV R0, UR21 ;  /* 0x0000001500007c02 */ /* 0x000fce0008000f00 */
.L_x_172:
[----:B-1----:R1:W3:Y:S02]  /*a1a0*/  SYNCS.PHASECHK.TRANS64.TRYWAIT P0, [R0+URZ+0x70], R2 ;  /* 0x00007002000075a7 */ /* 0x0022e400080011ff */
[----:B---3--:R-:W-:Y:S05]  /*a1b0*/  @!P0 NANOSLEEP.SYNCS 0x989680 ;  /* 0x009896800000895d */ /* 0x008fea0003900000 */
[----:B------:R-:W3:Y:S02]  /*a1c0*/  @!P0 SYNCS.PHASECHK.TRANS64 P0, [R0+URZ+0x70], R2 ;  /* 0x00007002000085a7 */ /* 0x000ee400080010ff */
[----:B---3--:R-:W-:Y:S05]  /*a1d0*/  @!P0 BRA `(.L_x_172) ;  /* 0xfffffffc00f08947 */ /* 0x008fea000383ffff */
[----:B------:R-:W-:Y:S05]  /*a1e0*/  BRA `(.L_x_173) ;  /* 0xffffffac008c7947 */ /* 0x000fea000383ffff */
.L_x_88:
[----:B-1----:R-:W-:-:S07]  /*a1f0*/  MOV R0, UR21 ;  /* 0x0000001500007c02 */ /* 0x002fce0008000f00 */
.L_x_174:
[----:B-1----:R1:W3:Y:S02]  /*a200*/  SYNCS.PHASECHK.TRANS64.TRYWAIT P0, [R0+URZ+0x78], R2 ;  /* 0x00007802000075a7 */ /* 0x0022e400080011ff */
[----:B---3--:R-:W-:Y:S05]  /*a210*/  @!P0 NANOSLEEP.SYNCS 0x989680 ;  /* 0x009896800000895d */ /* 0x008fea0003900000 */
[----:B------:R-:W3:Y:S02]  /*a220*/  @!P0 SYNCS.PHASECHK.TRANS64 P0, [R0+URZ+0x78], R2 ;  /* 0x00007802000085a7 */ /* 0x000ee400080010ff */
[----:B---3--:R-:W-:Y:S05]  /*a230*/  @!P0 BRA `(.L_x_174) ;  /* 0xfffffffc00f08947 */ /* 0x008fea000383ffff */
[----:B------:R-:W-:Y:S05]  /*a240*/  BRA `(.L_x_175) ;  /* 0xffffffac007c7947 */ /* 0x000fea000383ffff */
.L_x_89:
[----:B-1----:R-:W-:-:S07]  /*a250*/  MOV R0, UR21 ;  /* 0x0000001500007c02 */ /* 0x002fce0008000f00 */
.L_x_176:
[----:B-1----:R1:W3:Y:S02]  /*a260*/  SYNCS.PHASECHK.TRANS64.TRYWAIT P0, [R0+URZ+0x80], R2 ;  /* 0x00008002000075a7 */ /* 0x0022e400080011ff */
[----:B---3--:R-:W-:Y:S05]  /*a270*/  @!P0 NANOSLEEP.SYNCS 0x989680 ;  /* 0x009896800000895d */ /* 0x008fea0003900000 */
[----:B------:R-:W3:Y:S02]  /*a280*/  @!P0 SYNCS.PHASECHK.TRANS64 P0, [R0+URZ+0x80], R2 ;  /* 0x00008002000085a7 */ /* 0x000ee400080010ff */
[----:B---3--:R-:W-:Y:S05]  /*a290*/  @!P0 BRA `(.L_x_176) ;  /* 0xfffffffc00f08947 */ /* 0x008fea000383ffff */
[----:B------:R-:W-:Y:S05]  /*a2a0*/  BRA `(.L_x_177) ;  /* 0xffffffac006c7947 */ /* 0x000fea000383ffff */
.L_x_91:
[----:B-1----:R1:W2:Y:S02]  /*a2b0*/  SYNCS.PHASECHK.TRANS64.TRYWAIT P0, [R3+URZ+0xa0], R0 ;  /* 0x0000a000030075a7 */ /* 0x0022a400080011ff */
[----:B--2---:R-:W-:Y:S05]  /*a2c0*/  @!P0 NANOSLEEP.SYNCS 0x989680 ;  /* 0x009896800000895d */ /* 0x004fea0003900000 */
[----:B------:R-:W2:Y:S02]  /*a2d0*/  @!P0 SYNCS.PHASECHK.TRANS64 P0, [R3+URZ+0xa0], R0 ;  /* 0x0000a000030085a7 */ /* 0x000ea400080010ff */
[----:B--2---:R-:W-:Y:S05]  /*a2e0*/  @!P0 BRA `(.L_x_91) ;  /* 0xfffffffc00f08947 */ /* 0x004fea000383ffff */
[----:B------:R-:W-:Y:S05]  /*a2f0*/  BRA `(.L_x_178) ;  /* 0xffffffb000387947 */ /* 0x000fea000383ffff */
.L_x_102:
[----:B-1----:R1:W2:Y:S02]  /*a300*/  SYNCS.PHASECHK.TRANS64.TRYWAIT P1, [R2+URZ+0x50], R0 ;  /* 0x00005000020075a7 */ /* 0x0022a400080211ff */
[----:B--2---:R-:W-:Y:S05]  /*a310*/  @!P1 NANOSLEEP.SYNCS 0x989680 ;  /* 0x009896800000995d */ /* 0x004fea0003900000 */
[----:B------:R-:W2:Y:S02]  /*a320*/  @!P1 SYNCS.PHASECHK.TRANS64 P1, [R2+URZ+0x50], R0 ;  /* 0x00005000020095a7 */ /* 0x000ea400080210ff */
[----:B--2---:R-:W-:Y:S05]  /*a330*/  @!P1 BRA `(.L_x_102) ;  /* 0xfffffffc00f09947 */ /* 0x004fea000383ffff */
[----:B------:R-:W-:Y:S05]  /*a340*/  BRA `(.L_x_101) ;  /* 0xffffffbc00ac7947 */ /* 0x000fea000383ffff */
.L_x_104:
[----:B-1----:R1:W2:Y:S02]  /*a350*/  SYNCS.PHASECHK.TRANS64.TRYWAIT P0, [R52+URZ+0xc0], R3 ;  /* 0x0000c003340075a7 */ /* 0x0022a400080011ff */
[----:B--2---:R-:W-:Y:S05]  /*a360*/  @!P0 NANOSLEEP.SYNCS 0x989680 ;  /* 0x009896800000895d */ /* 0x004fea0003900000 */
[----:B------:R-:W2:Y:S02]  /*a370*/  @!P0 SYNCS.PHASECHK.TRANS64 P0, [R52+URZ+0xc0], R3 ;  /* 0x0000c003340085a7 */ /* 0x000ea400080010ff */
[----:B--2---:R-:W-:Y:S05]  /*a380*/  @!P0 BRA `(.L_x_104) ;  /* 0xfffffffc00f08947 */ /* 0x004fea000383ffff */
[----:B------:R-:W-:Y:S05]  /*a390*/  BRA `(.L_x_103) ;  /* 0xffffffc000007947 */ /* 0x000fea000383ffff */
.L_x_112:
[----:B--2---:R2:W3:Y:S02]  /*a3a0*/  SYNCS.PHASECHK.TRANS64.TRYWAIT P0, [R0+URZ+0x50], R2 ;  /* 0x00005002000075a7 */ /* 0x0044e400080011ff */
[----:B---3--:R-:W-:Y:S05]  /*a3b0*/  @!P0 NANOSLEEP.SYNCS 0x989680 ;  /* 0x009896800000895d */ /* 0x008fea0003900000 */
[----:B------:R-:W3:Y:S02]  /*a3c0*/  @!P0 SYNCS.PHASECHK.TRANS64 P0, [R0+URZ+0x50], R2 ;  /* 0x00005002000085a7 */ /* 0x000ee400080010ff */
[----:B---3--:R-:W-:Y:S05]  /*a3d0*/  @!P0 BRA `(.L_x_112) ;  /* 0xfffffffc00f08947 */ /* 0x008fea000383ffff */
[----:B------:R-:W-:Y:S05]  /*a3e0*/  BRA `(.L_x_111) ;  /* 0xffffffc800f47947 */ /* 0x000fea000383ffff */
.L_x_120:
[----:B--2---:R2:W3:Y:S02]  /*a3f0*/  SYNCS.PHASECHK.TRANS64.TRYWAIT P0, [R0+URZ+0x50], R4 ;  /* 0x00005004000075a7 */ /* 0x0044e400080011ff */
[----:B---3--:R-:W-:Y:S05]  /*a400*/  @!P0 NANOSLEEP.SYNCS 0x989680 ;  /* 0x009896800000895d */ /* 0x008fea0003900000 */
[----:B------:R-:W3:Y:S02]  /*a410*/  @!P0 SYNCS.PHASECHK.TRANS64 P0, [R0+URZ+0x50], R4 ;  /* 0x00005004000085a7 */ /* 0x000ee400080010ff */
[----:B---3--:R-:W-:Y:S05]  /*a420*/  @!P0 BRA `(.L_x_120) ;  /* 0xfffffffc00f08947 */ /* 0x008fea000383ffff */
[----:B------:R-:W-:Y:S05]  /*a430*/  BRA `(.L_x_119) ;  /* 0xffffffd800307947 */ /* 0x000fea000383ffff */
.L_x_128:
[----:B--2---:R2:W3:Y:S02]  /*a440*/  SYNCS.PHASECHK.TRANS64.TRYWAIT P0, [R0+URZ+0x50], R2 ;  /* 0x00005002000075a7 */ /* 0x0044e400080011ff */
[----:B---3--:R-:W-:Y:S05]  /*a450*/  @!P0 NANOSLEEP.SYNCS 0x989680 ;  /* 0x009896800000895d */ /* 0x008fea0003900000 */
[----:B------:R-:W3:Y:S02]  /*a460*/  @!P0 SYNCS.PHASECHK.TRANS64 P0, [R0+URZ+0x50], R2 ;  /* 0x00005002000085a7 */ /* 0x000ee400080010ff */
[----:B---3--:R-:W-:Y:S05]  /*a470*/  @!P0 BRA `(.L_x_128) ;  /* 0xfffffffc00f08947 */ /* 0x008fea000383ffff */
[----:B------:R-:W-:Y:S05]  /*a480*/  BRA `(.L_x_127) ;  /* 0xffffffe4007c7947 */ /* 0x000fea000383ffff */
        .weak           $__internal_0_$__cuda_sm10x_tcgen05_guardrail_trap_col_being_dealloced_not_returned_by_alloc
        .type           $__internal_0_$__cuda_sm10x_tcgen05_guardrail_trap_col_being_dealloced_not_returned_by_alloc,@function
        .size           $__internal_0_$__cuda_sm10x_tcgen05_guardrail_trap_col_being_dealloced_not_returned_by_alloc,($__internal_1_$__cuda_sm10x_tcgen05_guardrail_trap_phase_invalid_during_alloc - $__internal_0_$__cuda_sm10x_tcgen05_guardrail_trap_col_being_dealloced_not_returned_by_alloc)
$__internal_0_$__cuda_sm10x_tcgen05_guardrail_trap_col_being_dealloced_not_returned_by_alloc:
[----:B------:R-:W-:Y:S05]  /*a490*/  BPT.TRAP 0x1 ;  /* 0x000000040000795c */ /* 0x000fea0000300000 */
[----:B------:R-:W-:-:S04]  /*a4a0*/  HFMA2 R3, -RZ, RZ, 0, 0 ;  /* 0x00000000ff037431 */ /* 0x000fc800000001ff */
[----:B------:R-:W-:Y:S05]  /*a4b0*/  RET.REL.NODEC R2 `(_ZN7cutlass13device_kernelINS_4gemm6kernel13GemmUniversalIN4cute5tupleIJiiiiEEENS1_10collective13CollectiveMmaINS1_35MainloopSm100TmaUmmaWarpSpecializedILi5ELi2ELi4ENS5_IJNS4_1CILi1EEENSA_ILi4EEESB_EEEEENS5_IJNSA_ILi64EEENSA_ILi256EEENSA_ILi128EEEEEEaNS5_IJlSB_lEEEaSJ_NS4_8TiledMMAINS4_8MMA_AtomIJNS4_15SM100_MMA_S8_SSIaaiLi64ELi256ELNS4_4UMMA5MajorE0ELSO_0ELNSN_8SaturateE0EEEEEENS4_6LayoutINS5_IJSB_SB_SB_EEENS5_IJNSA_ILi0EEESU_SU_EEEEENS5_IJNS4_10UnderscoreESX_SX_EEEEENS4_23SM90_TMA_LOAD_MULTICASTENS4_14ComposedLayoutINS4_7SwizzleILi3ELi4ELi3EEENS4_18smem_ptr_flag_bitsILi8EEENSS_INS5_IJNSA_ILi8EEESH_EEENS5_IJSH_SB_EEEEEEEvNS4_8identityENS4_13SM90_TMA_LOADES1A_vS1B_EENS_8epilogue10collective18CollectiveEpilogueINS1E_23Sm100TmaWarpSpecializedILi4ELi2ELi32ELb0ELb0EEEJSI_NS5_IJNSS_ISF_SB_EES1J_EEEaSJ_aSJ_NS1E_6fusion15FusionCallbacksIS1I_NS1L_17LinearCombinationIaiaiLNS_15FloatRoundStyleE2EEESI_S1K_JEEENS4_5SM1004TMEM4LOAD26SM100_TMEM_LOAD_16dp32b32xES1C_NS11_INS12_ILi2ELi4ELi3EEES15_NSS_INS5_IJS16_SF_EEENS5_IJSF_SB_EEEEEEENS4_39AutoVectorizingCopyWithAssumedAlignmentILi128EEENS4_14SM90_TMA_STOREES1Z_S21_S21_EEEvvEEEEvNT_6ParamsE) ;  /* 0xffffff5802d07950 */ /* 0x000fea0003c3ffff */
        .weak           $__internal_1_$__cuda_sm10x_tcgen05_guardrail_trap_phase_invalid_during_alloc
        .type           $__internal_1_$__cuda_sm10x_tcgen05_guardrail_trap_phase_invalid_during_alloc,@function
        .size           $__internal_1_$__cuda_sm10x_tcgen05_guardrail_trap_phase_invalid_during_alloc,($__internal_2_$__cuda_sm10x_tcgen05_guardrail_trap_unallocated_columns_being_dealloced - $__internal_1_$__cuda_sm10x_tcgen05_guardrail_trap_phase_invalid_during_alloc)
$__internal_1_$__cuda_sm10x_tcgen05_guardrail_trap_phase_invalid_during_alloc:
[----:B------:R-:W-:Y:S05]  /*a4c0*/  BPT.TRAP 0x1 ;  /* 0x000000040000795c */ /* 0x000fea0000300000 */
[----:B------:R-:W-:-:S04]  /*a4d0*/  MOV R5, 0x0 ;  /* 0x0000000000057802 */ /* 0x000fc80000000f00 */
[----:B------:R-:W-:Y:S05]  /*a4e0*/  RET.REL.NODEC R4 `(_ZN7cutlass13device_kernelINS_4gemm6kernel13GemmUniversalIN4cute5tupleIJiiiiEEENS1_10collective13CollectiveMmaINS1_35MainloopSm100TmaUmmaWarpSpecializedILi5ELi2ELi4ENS5_IJNS4_1CILi1EEENSA_ILi4EEESB_EEEEENS5_IJNSA_ILi64EEENSA_ILi256EEENSA_ILi128EEEEEEaNS5_IJlSB_lEEEaSJ_NS4_8TiledMMAINS4_8MMA_AtomIJNS4_15SM100_MMA_S8_SSIaaiLi64ELi256ELNS4_4UMMA5MajorE0ELSO_0ELNSN_8SaturateE0EEEEEENS4_6LayoutINS5_IJSB_SB_SB_EEENS5_IJNSA_ILi0EEESU_SU_EEEEENS5_IJNS4_10UnderscoreESX_SX_EEEEENS4_23SM90_TMA_LOAD_MULTICASTENS4_14ComposedLayoutINS4_7SwizzleILi3ELi4ELi3EEENS4_18smem_ptr_flag_bitsILi8EEENSS_INS5_IJNSA_ILi8EEESH_EEENS5_IJSH_SB_EEEEEEEvNS4_8identityENS4_13SM90_TMA_LOADES1A_vS1B_EENS_8epilogue10collective18CollectiveEpilogueINS1E_23Sm100TmaWarpSpecializedILi4ELi2ELi32ELb0ELb0EEEJSI_NS5_IJNSS_ISF_SB_EES1J_EEEaSJ_aSJ_NS1E_6fusion15FusionCallbacksIS1I_NS1L_17LinearCombinationIaiaiLNS_15FloatRoundStyleE2EEESI_S1K_JEEENS4_5SM1004TMEM4LOAD26SM100_TMEM_LOAD_16dp32b32xES1C_NS11_INS12_ILi2ELi4ELi3EEES15_NSS_INS5_IJS16_SF_EEENS5_IJSF_SB_EEEEEEENS4_39AutoVectorizingCopyWithAssumedAlignmentILi128EEENS4_14SM90_TMA_STOREES1Z_S21_S21_EEEvvEEEEvNT_6ParamsE) ;  /* 0xffffff5804c47950 */ /* 0x000fea0003c3ffff */
        .weak           $__internal_2_$__cuda_sm10x_tcgen05_guardrail_trap_unallocated_columns_being_dealloced
        .type           $__internal_2_$__cuda_sm10x_tcgen05_guardrail_trap_unallocated_columns_being_dealloced,@function
        .size           $__internal_2_$__cuda_sm10x_tcgen05_guardrail_trap_unallocated_columns_being_dealloced,(.L_x_180 - $__internal_2_$__cuda_sm10x_tcgen05_guardrail_trap_unallocated_columns_being_dealloced)
$__internal_2_$__cuda_sm10x_tcgen05_guardrail_trap_unallocated_columns_being_dealloced:
[----:B------:R-:W-:Y:S05]  /*a4f0*/  BPT.TRAP 0x1 ;  /* 0x000000040000795c */ /* 0x000fea0000300000 */
[----:B------:R-:W-:-:S04]  /*a500*/  HFMA2 R3, -RZ, RZ, 0, 0 ;  /* 0x00000000ff037431 */ /* 0x000fc800000001ff */
[----:B------:R-:W-:Y:S05]  /*a510*/  RET.REL.NODEC R2 `(_ZN7cutlass13device_kernelINS_4gemm6kernel13GemmUniversalIN4cute5tupleIJiiiiEEENS1_10collective13CollectiveMmaINS1_35MainloopSm100TmaUmmaWarpSpecializedILi5ELi2ELi4ENS5_IJNS4_1CILi1EEENSA_ILi4EEESB_EEEEENS5_IJNSA_ILi64EEENSA_ILi256EEENSA_ILi128EEEEEEaNS5_IJlSB_lEEEaSJ_NS4_8TiledMMAINS4_8MMA_AtomIJNS4_15SM100_MMA_S8_SSIaaiLi64ELi256ELNS4_4UMMA5MajorE0ELSO_0ELNSN_8SaturateE0EEEEEENS4_6LayoutINS5_IJSB_SB_SB_EEENS5_IJNSA_ILi0EEESU_SU_EEEEENS5_IJNS4_10UnderscoreESX_SX_EEEEENS4_23SM90_TMA_LOAD_MULTICASTENS4_14ComposedLayoutINS4_7SwizzleILi3ELi4ELi3EEENS4_18smem_ptr_flag_bitsILi8EEENSS_INS5_IJNSA_ILi8EEESH_EEENS5_IJSH_SB_EEEEEEEvNS4_8identityENS4_13SM90_TMA_LOADES1A_vS1B_EENS_8epilogue10collective18CollectiveEpilogueINS1E_23Sm100TmaWarpSpecializedILi4ELi2ELi32ELb0ELb0EEEJSI_NS5_IJNSS_ISF_SB_EES1J_EEEaSJ_aSJ_NS1E_6fusion15FusionCallbacksIS1I_NS1L_17LinearCombinationIaiaiLNS_15FloatRoundStyleE2EEESI_S1K_JEEENS4_5SM1004TMEM4LOAD26SM100_TMEM_LOAD_16dp32b32xES1C_NS11_INS12_ILi2ELi4ELi3EEES15_NSS_INS5_IJS16_SF_EEENS5_IJSF_SB_EEEEEEENS4_39AutoVectorizingCopyWithAssumedAlignmentILi128EEENS4_14SM90_TMA_STOREES1Z_S21_S21_EEEvvEEEEvNT_6ParamsE) ;  /* 0xffffff5802b87950 */ /* 0x000fea0003c3ffff */
.L_x_179:
[----:B------:R-:W-:-:S00]  /*a520*/  BRA `(.L_x_179) ;  /* 0xfffffffc00fc7947 */ /* 0x000fc0000383ffff */
[----:B------:R-:W-:-:S00]  /*a530*/  NOP ;  /* 0x0000000000007918 */ /* 0x000fc00000000000 */
        /* <DEDUP_REMOVED lines=12> */
.L_x_180:


//--------------------- .nv.global.init           --------------------------
	.section	.nv.global.init,"aw",@progbits
.nv.global.init:
	.type		$str$27,@object
	.size		$str$27,($str$28 - $str$27)
$str$27:
        /*0000*/ 	.byte	0x28, 0x61, 0x64, 0x64, 0x72, 0x65, 0x73, 0x73, 0x20, 0x26, 0x20, 0x6d, 0x61, 0x73, 0x6b, 0x29
        /*0010*/ 	.byte	0x20, 0x3d, 0x3d, 0x20, 0x30, 0x00
	.type		$str$28,@object
	.size		$str$28,($str$26 - $str$28)
$str$28:
        /*0016*/ 	.byte	0x2f, 0x74, 0x6d, 0x70, 0x2f, 0x63, 0x75, 0x74, 0x6c, 0x61, 0x73, 0x73, 0x5f, 0x73, 0x77, 0x65
        /*0026*/ 	.byte	0x65, 0x70, 0x5f, 0x73, 0x72, 0x63, 0x2f, 0x69, 0x6e, 0x63, 0x6c, 0x75, 0x64, 0x65, 0x2f, 0x63
        /*0036*/ 	.byte	0x75, 0x74, 0x65, 0x2f, 0x70, 0x6f, 0x69, 0x6e, 0x74, 0x65, 0x72, 0x5f, 0x66, 0x6c, 0x61, 0x67
        /*0046*/ 	.byte	0x67, 0x65, 0x64, 0x2e, 0x68, 0x70, 0x70, 0x00
	.type		$str$26,@object
	.size		$str$26,($str$25 - $str$26)
$str$26:
        /*004e*/ 	.byte	0x2f, 0x74, 0x6d, 0x70, 0x2f, 0x63, 0x75, 0x74, 0x6c, 0x61, 0x73, 0x73, 0x5f, 0x73, 0x77, 0x65
        /*005e*/ 	.byte	0x65, 0x70, 0x5f, 0x73, 0x72, 0x63, 0x2f, 0x69, 0x6e, 0x63, 0x6c, 0x75, 0x64, 0x65, 0x2f, 0x63
        /*006e*/ 	.byte	0x75, 0x74, 0x65, 0x2f, 0x61, 0x74, 0x6f, 0x6d, 0x2f, 0x63, 0x6f, 0x70, 0x79, 0x5f, 0x74, 0x72
        /*007e*/ 	.byte	0x61, 0x69, 0x74, 0x73, 0x5f, 0x73, 0x6d, 0x31, 0x30, 0x30, 0x2e, 0x68, 0x70, 0x70, 0x00
	.type		$str$25,@object
	.size		$str$25,(__unnamed_1 - $str$25)
$str$25:
        /*008d*/ 	.byte	0x28, 0x28, 0x75, 0x69, 0x6e, 0x74, 0x33, 0x32, 0x5f, 0x74, 0x28, 0x74, 0x68, 0x72, 0x65, 0x61
        /*009d*/ 	.byte	0x64, 0x49, 0x64, 0x78, 0x2e, 0x78, 0x29, 0x20, 0x2f, 0x20, 0x33, 0x32, 0x29, 0x20, 0x25, 0x20
        /*00ad*/ 	.byte	0x34, 0x29, 0x20, 0x3d, 0x3d, 0x20, 0x28, 0x28, 0x28, 0x74, 0x6d, 0x65, 0x6d, 0x5f, 0x61, 0x64
        /*00bd*/ 	.byte	0x64, 0x72, 0x20, 0x3e, 0x3e, 0x20, 0x31, 0x36, 0x29, 0x20, 0x2f, 0x20, 0x33, 0x32, 0x29, 0x20
        /*00cd*/ 	.byte	0x25, 0x20, 0x34, 0x29, 0x00
	.type		__unnamed_1,@object
	.size		__unnamed_1,(__unnamed_2 - __unnamed_1)
__unnamed_1:
        /*00d2*/ 	.byte	0x61, 0x75, 0x74, 0x6f, 0x20, 0x63, 0x75, 0x74, 0x65, 0x3a, 0x3a, 0x61, 0x73, 0x5f, 0x70, 0x6f
        /* <DEDUP_REMOVED lines=24> */
        /*0262*/ 	.byte	0x00
	.type		__unnamed_2,@object
	.size		__unnamed_2,(__unnamed_3 - __unnamed_2)
__unnamed_2:
        /* <DEDUP_REMOVED lines=26> */
	.type		__unnamed_3,@object
	.size		__unnamed_3,(.L_3 - __unnamed_3)
__unnamed_3:
        /* <DEDUP_REMOVED lines=41> */
.L_3:


//--------------------- .nv.shared._ZN7cutlass13device_kernelINS_4gemm6kernel13GemmUniversalIN4cute5tupleIJiiiiEEENS1_10collective13CollectiveMmaINS1_35MainloopSm100TmaUmmaWarpSpecializedILi5ELi2ELi4ENS5_IJNS4_1CILi1EEENSA_ILi4EEESB_EEEEENS5_IJNSA_ILi64EEENSA_ILi256EEENSA_ILi128EEEEEEaNS5_IJlSB_lEEEaSJ_NS4_8TiledMMAINS4_8MMA_AtomIJNS4_15SM100_MMA_S8_SSIaaiLi64ELi256ELNS4_4UMMA5MajorE0ELSO_0ELNSN_8SaturateE0EEEEEENS4_6LayoutINS5_IJSB_SB_SB_EEENS5_IJNSA_ILi0EEESU_SU_EEEEENS5_IJNS4_10UnderscoreESX_SX_EEEEENS4_23SM90_TMA_LOAD_MULTICASTENS4_14ComposedLayoutINS4_7SwizzleILi3ELi4ELi3EEENS4_18smem_ptr_flag_bitsILi8EEENSS_INS5_IJNSA_ILi8EEESH_EEENS5_IJSH_SB_EEEEEEEvNS4_8identityENS4_13SM90_TMA_LOADES1A_vS1B_EENS_8epilogue10collective18CollectiveEpilogueINS1E_23Sm100TmaWarpSpecializedILi4ELi2ELi32ELb0ELb0EEEJSI_NS5_IJNSS_ISF_SB_EES1J_EEEaSJ_aSJ_NS1E_6fusion15FusionCallbacksIS1I_NS1L_17LinearCombinationIaiaiLNS_15FloatRoundStyleE2EEESI_S1K_JEEENS4_5SM1004TMEM4LOAD26SM100_TMEM_LOAD_16dp32b32xES1C_NS11_INS12_ILi2ELi4ELi3EEES15_NSS_INS5_IJS16_SF_EEENS5_IJSF_SB_EEEEEEENS4_39AutoVectorizingCopyWithAssumedAlignmentILi128EEENS4_14SM90_TMA_STOREES1Z_S21_S21_EEEvvEEEEvNT_6ParamsE --------------------------
	.section	.nv.shared._ZN7cutlass13device_kernelINS_4gemm6kernel13GemmUniversalIN4cute5tupleIJiiiiEEENS1_10collective13CollectiveMmaINS1_35MainloopSm100TmaUmmaWarpSpecializedILi5ELi2ELi4ENS5_IJNS4_1CILi1EEENSA_ILi4EEESB_EEEEENS5_IJNSA_ILi64EEENSA_ILi256EEENSA_ILi128EEEEEEaNS5_IJlSB_lEEEaSJ_NS4_8TiledMMAINS4_8MMA_AtomIJNS4_15SM100_MMA_S8_SSIaaiLi64ELi256ELNS4_4UMMA5MajorE0ELSO_0ELNSN_8SaturateE0EEEEEENS4_6LayoutINS5_IJSB_SB_SB_EEENS5_IJNSA_ILi0EEESU_SU_EEEEENS5_IJNS4_10UnderscoreESX_SX_EEEEENS4_23SM90_TMA_LOAD_MULTICASTENS4_14ComposedLayoutINS4_7SwizzleILi3ELi4ELi3EEENS4_18smem_ptr_flag_bitsILi8EEENSS_INS5_IJNSA_ILi8EEESH_EEENS5_IJSH_SB_EEEEEEEvNS4_8identityENS4_13SM90_TMA_LOADES1A_vS1B_EENS_8epilogue10collective18CollectiveEpilogueINS1E_23Sm100TmaWarpSpecializedILi4ELi2ELi32ELb0ELb0EEEJSI_NS5_IJNSS_ISF_SB_EES1J_EEEaSJ_aSJ_NS1E_6fusion15FusionCallbacksIS1I_NS1L_17LinearCombinationIaiaiLNS_15FloatRoundStyleE2EEESI_S1K_JEEENS4_5SM1004TMEM4LOAD26SM100_TMEM_LOAD_16dp32b32xES1C_NS11_INS12_ILi2ELi4ELi3EEES15_NSS_INS5_IJS16_SF_EEENS5_IJSF_SB_EEEEEEENS4_39AutoVectorizingCopyWithAssumedAlignmentILi128EEENS4_14SM90_TMA_STOREES1Z_S21_S21_EEEvvEEEEvNT_6ParamsE,"aw",@nobits
	.sectionflags	@""
	.align	16
	.zero		1024


//--------------------- .nv.shared.reserved.0     --------------------------
	.section	.nv.shared.reserved.0,"aw",@nobits
	.weak		__nv_reservedSMEM_offset_0_alias
	.size		__nv_reservedSMEM_offset_0_alias, 0, 64
	.other		__nv_reservedSMEM_offset_0_alias,@"STO_CUDA_RESERVED_SHARED STV_DEFAULT"
__nv_reservedSMEM_offset_0_alias:
	.zero		0
.nv.shared.reserved.0:
	.zero		64
	.weak		__nv_reservedSMEM_tcgen05_partition
	.type		__nv_reservedSMEM_tcgen05_partition,@object
	.size		__nv_reservedSMEM_tcgen05_partition,(.L_0 - __nv_reservedSMEM_tcgen05_partition)
__nv_reservedSMEM_tcgen05_partition:
	.zero		32
.L_0:


//--------------------- .nv.global                --------------------------
	.section	.nv.global,"aw",@nobits
.nv.global:
	.type		_ZN40_INTERNAL_7bb800b6_4_k_cu_b979d5c9_313624cute1_E,@object
	.size		_ZN40_INTERNAL_7bb800b6_4_k_cu_b979d5c9_313624cute1_E,(_ZN40_INTERNAL_7bb800b6_4_k_cu_b979d5c9_313624cuda3std3__45__cpo6cbeginE - _ZN40_INTERNAL_7bb800b6_4_k_cu_b979d5c9_313624cute1_E)
_ZN40_INTERNAL_7bb800b6_4_k_cu_b979d5c9_313624cute1_E:
	.zero		1
	.type		_ZN40_INTERNAL_7bb800b6_4_k_cu_b979d5c9_313624cuda3std3__45__cpo6cbeginE,@object
	.size		_ZN40_INTERNAL_7bb800b6_4_k_cu_b979d5c9_313624cuda3std3__45__cpo6cbeginE,(_ZN40_INTERNAL_7bb800b6_4_k_cu_b979d5c9_313624cuda3std3__48in_placeE - _ZN40_INTERNAL_7bb800b6_4_k_cu_b979d5c9_313624cuda3std3__45__cpo6cbeginE)
_ZN40_INTERNAL_7bb800b6_4_k_cu_b979d5c9_313624cuda3std3__45__cpo6cbeginE:
	.zero		1
	.type		_ZN40_INTERNAL_7bb800b6_4_k_cu_b979d5c9_313624cuda3std3__48in_placeE,@object
	.size		_ZN40_INTERNAL_7bb800b6_4_k_cu_b979d5c9_313624cuda3std3__48in_placeE,(_ZN40_INTERNAL_7bb800b6_4_k_cu_b979d5c9_313624cuda3std6ranges3__45__cpo9iter_moveE - _ZN40_INTERNAL_7bb800b6_4_k_cu_b979d5c9_313624cuda3std3__48in_placeE)
_ZN40_INTERNAL_7bb800b6_4_k_cu_b979d5c9_313624cuda3std3__48in_placeE:
	.zero		1
	.type		_ZN40_INTERNAL_7bb800b6_4_k_cu_b979d5c9_313624cuda3std6ranges3__45__cpo9iter_moveE,@object
	.size		_ZN40_INTERNAL_7bb800b6_4_k_cu_b979d5c9_313624cuda3std6ranges3__45__cpo9iter_moveE,(_ZN40_INTERNAL_7bb800b6_4_k_cu_b979d5c9_313624cuda3std3__45__cpo5beginE - _ZN40_INTERNAL_7bb800b6_4_k_cu_b979d5c9_313624cuda3std6ranges3__45__cpo9iter_moveE)
_ZN40_INTERNAL_7bb800b6_4_k_cu_b979d5c9_313624cuda3std6ranges3__45__cpo9iter_moveE:
	.zero		1
	.type		_ZN40_INTERNAL_7bb800b6_4_k_cu_b979d5c9_313624cuda3std3__45__cpo5beginE,@object
	.size		_ZN40_INTERNAL_7bb800b6_4_k_cu_b979d5c9_313624cuda3std3__45__cpo5beginE,(_ZN40_INTERNAL_7bb800b6_4_k_cu_b979d5c9_313624cuda3std3__442_GLOBAL__N__7bb800b6_4_k_cu_b979d5c9_313626ignoreE - _ZN40_INTERNAL_7bb800b6_4_k_cu_b979d5c9_313624cuda3std3__45__cpo5beginE)
_ZN40_INTERNAL_7bb800b6_4_k_cu_b979d5c9_313624cuda3std3__45__cpo5beginE:
	.zero		1
	.type		_ZN40_INTERNAL_7bb800b6_4_k_cu_b979d5c9_313624cuda3std3__442_GLOBAL__N__7bb800b6_4_k_cu_b979d5c9_313626ignoreE,@object
	.size		_ZN40_INTERNAL_7bb800b6_4_k_cu_b979d5c9_313624cuda3std3__442_GLOBAL__N__7bb800b6_4_k_cu_b979d5c9_313626ignoreE,(_ZN40_INTERNAL_7bb800b6_4_k_cu_b979d5c9_313624cute7productE - _ZN40_INTERNAL_7bb800b6_4_k_cu_b979d5c9_313624cuda3std3__442_GLOBAL__N__7bb800b6_4_k_cu_b979d5c9_313626ignoreE)
_ZN40_INTERNAL_7bb800b6_4_k_cu_b979d5c9_313624cuda3std3__442_GLOBAL__N__7bb800b6_4_k_cu_b979d5c9_313626ignoreE:
	.zero		1
	.type		_ZN40_INTERNAL_7bb800b6_4_k_cu_b979d5c9_313624cute7productE,@object
	.size		_ZN40_INTERNAL_7bb800b6_4_k_cu_b979d5c9_313624cute7productE,(_ZN40_INTERNAL_7bb800b6_4_k_cu_b979d5c9_313624cuda3std3__45__cpo3endE - _ZN40_INTERNAL_7bb800b6_4_k_cu_b979d5c9_313624cute7productE)
_ZN40_INTERNAL_7bb800b6_4_k_cu_b979d5c9_313624cute7productE:
	.zero		1
	.type		_ZN40_INTERNAL_7bb800b6_4_k_cu_b979d5c9_313624cuda3std3__45__cpo3endE,@object
	.size		_ZN40_INTERNAL_7bb800b6_4_k_cu_b979d5c9_313624cuda3std3__45__cpo3endE,(_ZN40_INTERNAL_7bb800b6_4_k_cu_b979d5c9_313624cuda3std3__419piecewise_constructE - _ZN40_INTERNAL_7bb800b6_4_k_cu_b979d5c9_313624cuda3std3__45__cpo3endE)
_ZN40_INTERNAL_7bb800b6_4_k_cu_b979d5c9_313624cuda3std3__45__cpo3endE:
	.zero		1
	.type		_ZN40_INTERNAL_7bb800b6_4_k_cu_b979d5c9_313624cuda3std3__419piecewise_constructE,@object
	.size		_ZN40_INTERNAL_7bb800b6_4_k_cu_b979d5c9_313624cuda3std3__419piecewise_constructE,(_ZN40_INTERNAL_7bb800b6_4_k_cu_b979d5c9_313624cuda3std3__45__cpo4cendE - _ZN40_INTERNAL_7bb800b6_4_k_cu_b979d5c9_313624cuda3std3__419piecewise_constructE)
_ZN40_INTERNAL_7bb800b6_4_k_cu_b979d5c9_313624cuda3std3__419piecewise_constructE:
	.zero		1
	.type		_ZN40_INTERNAL_7bb800b6_4_k_cu_b979d5c9_313624cuda3std3__45__cpo4cendE,@object
	.size		_ZN40_INTERNAL_7bb800b6_4_k_cu_b979d5c9_313624cuda3std3__45__cpo4cendE,(_ZN40_INTERNAL_7bb800b6_4_k_cu_b979d5c9_313624cuda3std6ranges3__45__cpo4swapE - _ZN40_INTERNAL_7bb800b6_4_k_cu_b979d5c9_313624cuda3std3__45__cpo4cendE)
_ZN40_INTERNAL_7bb800b6_4_k_cu_b979d5c9_313624cuda3std3__45__cpo4cendE:
	.zero		1
	.type		_ZN40_INTERNAL_7bb800b6_4_k_cu_b979d5c9_313624cuda3std6ranges3__45__cpo4swapE,@object
	.size		_ZN40_INTERNAL_7bb800b6_4_k_cu_b979d5c9_313624cuda3std6ranges3__45__cpo4swapE,(.L_11 - _ZN40_INTERNAL_7bb800b6_4_k_cu_b979d5c9_313624cuda3std6ranges3__45__cpo4swapE)
_ZN40_INTERNAL_7bb800b6_4_k_cu_b979d5c9_313624cuda3std6ranges3__45__cpo4swapE:
	.zero		1
.L_11:


//--------------------- .nv.constant0._ZN7cutlass13device_kernelINS_4gemm6kernel13GemmUniversalIN4cute5tupleIJiiiiEEENS1_10collective13CollectiveMmaINS1_35MainloopSm100TmaUmmaWarpSpecializedILi5ELi2ELi4ENS5_IJNS4_1CILi1EEENSA_ILi4EEESB_EEEEENS5_IJNSA_ILi64EEENSA_ILi256EEENSA_ILi128EEEEEEaNS5_IJlSB_lEEEaSJ_NS4_8TiledMMAINS4_8MMA_AtomIJNS4_15SM100_MMA_S8_SSIaaiLi64ELi256ELNS4_4UMMA5MajorE0ELSO_0ELNSN_8SaturateE0EEEEEENS4_6LayoutINS5_IJSB_SB_SB_EEENS5_IJNSA_ILi0EEESU_SU_EEEEENS5_IJNS4_10UnderscoreESX_SX_EEEEENS4_23SM90_TMA_LOAD_MULTICASTENS4_14ComposedLayoutINS4_7SwizzleILi3ELi4ELi3EEENS4_18smem_ptr_flag_bitsILi8EEENSS_INS5_IJNSA_ILi8EEESH_EEENS5_IJSH_SB_EEEEEEEvNS4_8identityENS4_13SM90_TMA_LOADES1A_vS1B_EENS_8epilogue10collective18CollectiveEpilogueINS1E_23Sm100TmaWarpSpecializedILi4ELi2ELi32ELb0ELb0EEEJSI_NS5_IJNSS_ISF_SB_EES1J_EEEaSJ_aSJ_NS1E_6fusion15FusionCallbacksIS1I_NS1L_17LinearCombinationIaiaiLNS_15FloatRoundStyleE2EEESI_S1K_JEEENS4_5SM1004TMEM4LOAD26SM100_TMEM_LOAD_16dp32b32xES1C_NS11_INS12_ILi2ELi4ELi3EEES15_NSS_INS5_IJS16_SF_EEENS5_IJSF_SB_EEEEEEENS4_39AutoVectorizingCopyWithAssumedAlignmentILi128EEENS4_14SM90_TMA_STOREES1Z_S21_S21_EEEvvEEEEvNT_6ParamsE --------------------------
	.section	.nv.constant0._ZN7cutlass13device_kernelINS_4gemm6kernel13GemmUniversalIN4cute5tupleIJiiiiEEENS1_10collective13CollectiveMmaINS1_35MainloopSm100TmaUmmaWarpSpecializedILi5ELi2ELi4ENS5_IJNS4_1CILi1EEENSA_ILi4EEESB_EEEEENS5_IJNSA_ILi64EEENSA_ILi256EEENSA_ILi128EEEEEEaNS5_IJlSB_lEEEaSJ_NS4_8TiledMMAINS4_8MMA_AtomIJNS4_15SM100_MMA_S8_SSIaaiLi64ELi256ELNS4_4UMMA5MajorE0ELSO_0ELNSN_8SaturateE0EEEEEENS4_6LayoutINS5_IJSB_SB_SB_EEENS5_IJNSA_ILi0EEESU_SU_EEEEENS5_IJNS4_10UnderscoreESX_SX_EEEEENS4_23SM90_TMA_LOAD_MULTICASTENS4_14ComposedLayoutINS4_7SwizzleILi3ELi4ELi3EEENS4_18smem_ptr_flag_bitsILi8EEENSS_INS5_IJNSA_ILi8EEESH_EEENS5_IJSH_SB_EEEEEEEvNS4_8identityENS4_13SM90_TMA_LOADES1A_vS1B_EENS_8epilogue10collective18CollectiveEpilogueINS1E_23Sm100TmaWarpSpecializedILi4ELi2ELi32ELb0ELb0EEEJSI_NS5_IJNSS_ISF_SB_EES1J_EEEaSJ_aSJ_NS1E_6fusion15FusionCallbacksIS1I_NS1L_17LinearCombinationIaiaiLNS_15FloatRoundStyleE2EEESI_S1K_JEEENS4_5SM1004TMEM4LOAD26SM100_TMEM_LOAD_16dp32b32xES1C_NS11_INS12_ILi2ELi4ELi3EEES15_NSS_INS5_IJS16_SF_EEENS5_IJSF_SB_EEEEEEENS4_39AutoVectorizingCopyWithAssumedAlignmentILi128EEENS4_14SM90_TMA_STOREES1Z_S21_S21_EEEvvEEEEvNT_6ParamsE,"a",@progbits
	.sectionflags	@""
	.align	4
.nv.constant0._ZN7cutlass13device_kernelINS_4gemm6kernel13GemmUniversalIN4cute5tupleIJiiiiEEENS1_10collective13CollectiveMmaINS1_35MainloopSm100TmaUmmaWarpSpecializedILi5ELi2ELi4ENS5_IJNS4_1CILi1EEENSA_ILi4EEESB_EEEEENS5_IJNSA_ILi64EEENSA_ILi256EEENSA_ILi128EEEEEEaNS5_IJlSB_lEEEaSJ_NS4_8TiledMMAINS4_8MMA_AtomIJNS4_15SM100_MMA_S8_SSIaaiLi64ELi256ELNS4_4UMMA5MajorE0ELSO_0ELNSN_8SaturateE0EEEEEENS4_6LayoutINS5_IJSB_SB_SB_EEENS5_IJNSA_ILi0EEESU_SU_EEEEENS5_IJNS4_10UnderscoreESX_SX_EEEEENS4_23SM90_TMA_LOAD_MULTICASTENS4_14ComposedLayoutINS4_7SwizzleILi3ELi4ELi3EEENS4_18smem_ptr_flag_bitsILi8EEENSS_INS5_IJNSA_ILi8EEESH_EEENS5_IJSH_SB_EEEEEEEvNS4_8identityENS4_13SM90_TMA_LOADES1A_vS1B_EENS_8epilogue10collective18CollectiveEpilogueINS1E_23Sm100TmaWarpSpecializedILi4ELi2ELi32ELb0ELb0EEEJSI_NS5_IJNSS_ISF_SB_EES1J_EEEaSJ_aSJ_NS1E_6fusion15FusionCallbacksIS1I_NS1L_17LinearCombinationIaiaiLNS_15FloatRoundStyleE2EEESI_S1K_JEEENS4_5SM1004TMEM4LOAD26SM100_TMEM_LOAD_16dp32b32xES1C_NS11_INS12_ILi2ELi4ELi3EEES15_NSS_INS5_IJS16_SF_EEENS5_IJSF_SB_EEEEEEENS4_39AutoVectorizingCopyWithAssumedAlignmentILi128EEENS4_14SM90_TMA_STOREES1Z_S21_S21_EEEvvEEEEvNT_6ParamsE:
	.zero		2944


//--------------------- SYMBOLS --------------------------

	.type		.nv.reservedSmem.offset0,@object
	.size		.nv.reservedSmem.offset0,0x4
	.type		.nv.reservedSmem.cap,@object
	.size		.nv.reservedSmem.cap,0x4
	.type		__assertfail,@function
